def matmul_kernel(
    a_ptr,
    b_ptr,
    c_ptr,
    M,
    N,
    K,
    stride_am,
    stride_ak,
    stride_bk,
    stride_bn,
    stride_cm,
    stride_cn,
    BLOCK_M: tl.constexpr,
    BLOCK_N: tl.constexpr,
    BLOCK_K: tl.constexpr,
    GROUP_M: tl.constexpr,
):
    pid = tl.program_id(axis=0)
    num_pid_m = tl.cdiv(M, BLOCK_M)
    num_pid_n = tl.cdiv(N, BLOCK_N)
    num_pid_in_group = GROUP_M * num_pid_n
    group_id = pid // num_pid_in_group
    first_pid_m = group_id * GROUP_M
    group_size_m = min(num_pid_m - first_pid_m, GROUP_M)
    pid_m = first_pid_m + ((pid % num_pid_in_group) % group_size_m)
    pid_n = (pid % num_pid_in_group) // group_size_m

    offs_am = (pid_m * BLOCK_M + tl.arange(0, BLOCK_M)) % M
    offs_bn = (pid_n * BLOCK_N + tl.arange(0, BLOCK_N)) % N
    offs_k = tl.arange(0, BLOCK_K)
    a_ptrs = a_ptr + offs_am[:, None] * stride_am + offs_k[None, :] * stride_ak
    b_ptrs = b_ptr + offs_k[:, None] * stride_bk + offs_bn[None, :] * stride_bn

    acc = tl.zeros((BLOCK_M, BLOCK_N), dtype=tl.float32)
    for kk in range(0, tl.cdiv(K, BLOCK_K)):
        a = tl.load(a_ptrs, mask=offs_k[None, :] < K - kk * BLOCK_K, other=0.0)
        b = tl.load(b_ptrs, mask=offs_k[:, None] < K - kk * BLOCK_K, other=0.0)
        acc = tl.dot(a, b, acc)
        a_ptrs += BLOCK_K * stride_ak
        b_ptrs += BLOCK_K * stride_bk

    c = acc.to(c_ptr.dtype.element_ty)
    offs_cm = pid_m * BLOCK_M + tl.arange(0, BLOCK_M)
    offs_cn = pid_n * BLOCK_N + tl.arange(0, BLOCK_N)
    c_ptrs = c_ptr + offs_cm[:, None] * stride_cm + offs_cn[None, :] * stride_cn
    mask = (offs_cm[:, None] < M) & (offs_cn[None, :] < N)
    tl.store(c_ptrs, c, mask=mask)

# config = {"BLOCK_K": 32, "BLOCK_M": 64, "BLOCK_N": 256, "GROUP_M": 8, "arch": "sm_90", "dtype": "fp8e4m3", "num_ctas": 4, "num_stages": 3, "num_warps": 4}
# arch = sm_90


// ===== COMPILED SASS (sm_90a) =====

	.target	sm_90a

	.elftype	@"ET_EXEC"


//--------------------- .note.nv.tkinfo           --------------------------
	.section	.note.nv.tkinfo,"",@"SHT_NOTE"
	.sectionflags	@"SHF_NOTE_NV_TKINFO"
	.tkinfo
        /*0018*/ 	.word	0x00000002
        /*0030*/ 	.string	""
        /*0030*/ 	.string	"ptxas"
        /*0030*/ 	.string	"Cuda compilation tools, release 13.0, V13.0.88"
        /*0030*/ 	.string	"Build cuda_13.0.r13.0/compiler.36424714_0"
        /*0030*/ 	.string	"-v  -suppress-debug-info  -lineinfo  -arch sm_90a "



//--------------------- .note.nv.cuinfo           --------------------------
	.section	.note.nv.cuinfo,"",@"SHT_NOTE"
	.sectionflags	@"SHF_NOTE_NV_CUINFO"
        /*0018*/ 	.short	0x0002
        /*001a*/ 	.short	0x005a
        /*001c*/ 	.short	0x0082
	.zero		2


//--------------------- .nv.info                  --------------------------
	.section	.nv.info,"",@"SHT_CUDA_INFO"
	.align	4


	//----- nvinfo : EIATTR_REGCOUNT
	.align		4
        /*0000*/ 	.byte	0x04, 0x2f
        /*0002*/ 	.short	(.L_1 - .L_0)
	.align		4
.L_0:
        /*0004*/ 	.word	index@(matmul_kernel)
        /*0008*/ 	.word	0x00000080


	//----- nvinfo : EIATTR_FRAME_SIZE
	.align		4
.L_1:
        /*000c*/ 	.byte	0x04, 0x11
        /*000e*/ 	.short	(.L_3 - .L_2)
	.align		4
.L_2:
        /*0010*/ 	.word	index@(matmul_kernel)
        /*0014*/ 	.word	0x00000000


	//----- nvinfo : EIATTR_MIN_STACK_SIZE
	.align		4
.L_3:
        /*0018*/ 	.byte	0x04, 0x12
        /*001a*/ 	.short	(.L_5 - .L_4)
	.align		4
.L_4:
        /*001c*/ 	.word	index@(matmul_kernel)
        /*0020*/ 	.word	0x00000000
.L_5:


//--------------------- .nv.compat                --------------------------
	.section	.nv.compat,"",@"SHT_CUDA_COMPAT_INFO"
	.align	4
        /*0000*/ 	.byte	0x02, 0x09, 0x01, 0x00, 0x02, 0x02, 0x04, 0x00, 0x02, 0x05, 0x05, 0x00, 0x03, 0x07, 0x01, 0x01
        /*0010*/ 	.byte	0x02, 0x03, 0x00, 0x00, 0x02, 0x06, 0x01, 0x00, 0x04, 0x0b, 0x08, 0x00, 0x00, 0x00, 0x00, 0x00
        /*0020*/ 	.byte	0x00, 0x00, 0x00, 0x00


//--------------------- .nv.info.matmul_kernel    --------------------------
	.section	.nv.info.matmul_kernel,"",@"SHT_CUDA_INFO"
	.sectionflags	@""
	.align	4


	//----- nvinfo : EIATTR_CUDA_API_VERSION
	.align		4
        /*0000*/ 	.byte	0x04, 0x37
        /*0002*/ 	.short	(.L_7 - .L_6)
.L_6:
        /*0004*/ 	.word	0x00000082


	//----- nvinfo : EIATTR_KPARAM_INFO
	.align		4
.L_7:
        /*0008*/ 	.byte	0x04, 0x17
        /*000a*/ 	.short	(.L_9 - .L_8)
.L_8:
        /*000c*/ 	.word	0x00000000
        /*0010*/ 	.short	0x000d
        /*0012*/ 	.short	0x0048
        /*0014*/ 	.byte	0x00, 0xf4, 0x21, 0x00


	//----- nvinfo : EIATTR_KPARAM_INFO
	.align		4
.L_9:
        /*0018*/ 	.byte	0x04, 0x17
        /*001a*/ 	.short	(.L_11 - .L_10)
.L_10:
        /*001c*/ 	.word	0x00000000
        /*0020*/ 	.short	0x000c
        /*0022*/ 	.short	0x0040
        /*0024*/ 	.byte	0x00, 0xf4, 0x21, 0x00


	//----- nvinfo : EIATTR_KPARAM_INFO
	.align		4
.L_11:
        /*0028*/ 	.byte	0x04, 0x17
        /*002a*/ 	.short	(.L_13 - .L_12)
.L_12:
        /*002c*/ 	.word	0x00000000
        /*0030*/ 	.short	0x000b
        /*0032*/ 	.short	0x0038
        /*0034*/ 	.byte	0x00, 0xf0, 0x11, 0x00


	//----- nvinfo : EIATTR_KPARAM_INFO
	.align		4
.L_13:
        /*0038*/ 	.byte	0x04, 0x17
        /*003a*/ 	.short	(.L_15 - .L_14)
.L_14:
        /*003c*/ 	.word	0x00000000
        /*0040*/ 	.short	0x000a
        /*0042*/ 	.short	0x0034
        /*0044*/ 	.byte	0x00, 0xf0, 0x11, 0x00


	//----- nvinfo : EIATTR_KPARAM_INFO
	.align		4
.L_15:
        /*0048*/ 	.byte	0x04, 0x17
        /*004a*/ 	.short	(.L_17 - .L_16)
.L_16:
        /*004c*/ 	.word	0x00000000
        /*0050*/ 	.short	0x0009
        /*0052*/ 	.short	0x0030
        /*0054*/ 	.byte	0x00, 0xf0, 0x11, 0x00


	//----- nvinfo : EIATTR_KPARAM_INFO
	.align		4
.L_17:
        /*0058*/ 	.byte	0x04, 0x17
        /*005a*/ 	.short	(.L_19 - .L_18)
.L_18:
        /*005c*/ 	.word	0x00000000
        /*0060*/ 	.short	0x0008
        /*0062*/ 	.short	0x002c
        /*0064*/ 	.byte	0x00, 0xf0, 0x11, 0x00


	//----- nvinfo : EIATTR_KPARAM_INFO
	.align		4
.L_19:
        /*0068*/ 	.byte	0x04, 0x17
        /*006a*/ 	.short	(.L_21 - .L_20)
.L_20:
        /*006c*/ 	.word	0x00000000
        /*0070*/ 	.short	0x0007
        /*0072*/ 	.short	0x0028
        /*0074*/ 	.byte	0x00, 0xf0, 0x11, 0x00


	//----- nvinfo : EIATTR_KPARAM_INFO
	.align		4
.L_21:
        /*0078*/ 	.byte	0x04, 0x17
        /*007a*/ 	.short	(.L_23 - .L_22)
.L_22:
        /*007c*/ 	.word	0x00000000
        /*0080*/ 	.short	0x0006
        /*0082*/ 	.short	0x0024
        /*0084*/ 	.byte	0x00, 0xf0, 0x11, 0x00


	//----- nvinfo : EIATTR_KPARAM_INFO
	.align		4
.L_23:
        /*0088*/ 	.byte	0x04, 0x17
        /*008a*/ 	.short	(.L_25 - .L_24)
.L_24:
        /*008c*/ 	.word	0x00000000
        /*0090*/ 	.short	0x0005
        /*0092*/ 	.short	0x0020
        /*0094*/ 	.byte	0x00, 0xf0, 0x11, 0x00


	//----- nvinfo : EIATTR_KPARAM_INFO
	.align		4
.L_25:
        /*0098*/ 	.byte	0x04, 0x17
        /*009a*/ 	.short	(.L_27 - .L_26)
.L_26:
        /*009c*/ 	.word	0x00000000
        /*00a0*/ 	.short	0x0004
        /*00a2*/ 	.short	0x001c
        /*00a4*/ 	.byte	0x00, 0xf0, 0x11, 0x00


	//----- nvinfo : EIATTR_KPARAM_INFO
	.align		4
.L_27:
        /*00a8*/ 	.byte	0x04, 0x17
        /*00aa*/ 	.short	(.L_29 - .L_28)
.L_28:
        /*00ac*/ 	.word	0x00000000
        /*00b0*/ 	.short	0x0003
        /*00b2*/ 	.short	0x0018
        /*00b4*/ 	.byte	0x00, 0xf0, 0x11, 0x00


	//----- nvinfo : EIATTR_KPARAM_INFO
	.align		4
.L_29:
        /*00b8*/ 	.byte	0x04, 0x17
        /*00ba*/ 	.short	(.L_31 - .L_30)
.L_30:
        /*00bc*/ 	.word	0x00000000
        /*00c0*/ 	.short	0x0002
        /*00c2*/ 	.short	0x0010
        /*00c4*/ 	.byte	0x00, 0xf4, 0x21, 0x00


	//----- nvinfo : EIATTR_KPARAM_INFO
	.align		4
.L_31:
        /*00c8*/ 	.byte	0x04, 0x17
        /*00ca*/ 	.short	(.L_33 - .L_32)
.L_32:
        /*00cc*/ 	.word	0x00000000
        /*00d0*/ 	.short	0x0001
        /*00d2*/ 	.short	0x0008
        /*00d4*/ 	.byte	0x00, 0xf4, 0x21, 0x00


	//----- nvinfo : EIATTR_KPARAM_INFO
	.align		4
.L_33:
        /*00d8*/ 	.byte	0x04, 0x17
        /*00da*/ 	.short	(.L_35 - .L_34)
.L_34:
        /*00dc*/ 	.word	0x00000000
        /*00e0*/ 	.short	0x0000
        /*00e2*/ 	.short	0x0000
        /*00e4*/ 	.byte	0x00, 0xf4, 0x21, 0x00


	//----- nvinfo : EIATTR_EXPLICIT_CLUSTER
	.align		4
.L_35:
        /*00e8*/ 	.byte	0x01, 0x3e
	.zero		2


	//----- nvinfo : EIATTR_CTA_PER_CLUSTER
	.align		4
        /*00ec*/ 	.byte	0x04, 0x3d
        /*00ee*/ 	.short	(.L_37 - .L_36)
.L_36:
        /*00f0*/ 	.word	0x00000004
        /*00f4*/ 	.word	0x00000001
        /*00f8*/ 	.word	0x00000001


	//----- nvinfo : EIATTR_SPARSE_MMA_MASK
	.align		4
.L_37:
        /*00fc*/ 	.byte	0x03, 0x50
        /*00fe*/ 	.short	0x0000


	//----- nvinfo : EIATTR_MAXREG_COUNT
	.align		4
        /*0100*/ 	.byte	0x03, 0x1b
        /*0102*/ 	.short	0x00ff


	//----- nvinfo : EIATTR_NUM_BARRIERS
	.align		4
        /*0104*/ 	.byte	0x02, 0x4c
        /*0106*/ 	.byte	0x01
	.zero		1


	//----- nvinfo : EIATTR_MERCURY_ISA_VERSION
	.align		4
        /*0108*/ 	.byte	0x03, 0x5f
        /*010a*/ 	.short	0x0101


	//----- nvinfo : EIATTR_EXIT_INSTR_OFFSETS
	.align		4
        /*010c*/ 	.byte	0x04, 0x1c
        /*010e*/ 	.short	(.L_39 - .L_38)


	//   ....[0]....
.L_38:
        /*0110*/ 	.word	0x00004290


	//   ....[1]....
        /*0114*/ 	.word	0x000042b0


	//----- nvinfo : EIATTR_REQNTID
	.align		4
.L_39:
        /*0118*/ 	.byte	0x04, 0x10
        /*011a*/ 	.short	(.L_41 - .L_40)
.L_40:
        /*011c*/ 	.word	0x00000080
        /*0120*/ 	.word	0x00000001
        /*0124*/ 	.word	0x00000001


	//----- nvinfo : EIATTR_CBANK_PARAM_SIZE
	.align		4
.L_41:
        /*0128*/ 	.byte	0x03, 0x19
        /*012a*/ 	.short	0x0050


	//----- nvinfo : EIATTR_PARAM_CBANK
	.align		4
        /*012c*/ 	.byte	0x04, 0x0a
        /*012e*/ 	.short	(.L_43 - .L_42)
	.align		4
.L_42:
        /*0130*/ 	.word	index@(.nv.constant0.matmul_kernel)
        /*0134*/ 	.short	0x0210
        /*0136*/ 	.short	0x0050


	//----- nvinfo : EIATTR_SW_WAR
	.align		4
.L_43:
        /*0138*/ 	.byte	0x04, 0x36
        /*013a*/ 	.short	(.L_45 - .L_44)
.L_44:
        /*013c*/ 	.word	0x00000008
.L_45:


//--------------------- .nv.callgraph             --------------------------
	.section	.nv.callgraph,"",@"SHT_CUDA_CALLGRAPH"
	.align	4
	.sectionentsize	8
	.align		4
        /*0000*/ 	.word	0x00000000
	.align		4
        /*0004*/ 	.word	0xffffffff
	.align		4
        /*0008*/ 	.word	0x00000000
	.align		4
        /*000c*/ 	.word	0xfffffffe
	.align		4
        /*0010*/ 	.word	0x00000000
	.align		4
        /*0014*/ 	.word	0xfffffffd
	.align		4
        /*0018*/ 	.word	0x00000000
	.align		4
        /*001c*/ 	.word	0xfffffffc


//--------------------- .text.matmul_kernel       --------------------------
	.section	.text.matmul_kernel,"ax",@progbits
	.align	128
        .global         matmul_kernel
        .type           matmul_kernel,@function
        .size           matmul_kernel,(.L_x_3 - matmul_kernel)
        .other          matmul_kernel,@"STO_CUDA_ENTRY STV_DEFAULT"
matmul_kernel:
.text.matmul_kernel:
[----:B------:R-:W0:Y:S08]  /*0000*/  LDC R1, c[0x0][0x28] ;  /* 0x00000a00ff017b82 */ /* 0x000e300000000800 */
[----:B------:R-:W1:Y:S01]  /*0010*/  LDC.64 R12, c[0x0][0x228] ;  /* 0x00008a00ff0c7b82 */ /* 0x000e620000000a00 */
[----:B------:R-:W-:Y:S01]  /*0020*/  UMOV UR5, 0x400 ;  /* 0x0000040000057882 */ /* 0x000fe20000000000 */
[----:B------:R-:W-:Y:S01]  /*0030*/  ULDC.64 UR12, c[0x0][0x208] ;  /* 0x00008200000c7ab9 */ /* 0x000fe20000000a00 */
[----:B------:R-:W-:-:S02]  /*0040*/  CS2R R24, SRZ ;  /* 0x0000000000187805 */ /* 0x000fc4000001ff00 */
[----:B------:R-:W-:Y:S02]  /*0050*/  CS2R R26, SRZ ;  /* 0x00000000001a7805 */ /* 0x000fe4000001ff00 */
[----:B------:R-:W-:Y:S02]  /*0060*/  CS2R R28, SRZ ;  /* 0x00000000001c7805 */ /* 0x000fe4000001ff00 */
[----:B------:R-:W-:Y:S02]  /*0070*/  CS2R R30, SRZ ;  /* 0x00000000001e7805 */ /* 0x000fe4000001ff00 */
[----:B------:R-:W-:Y:S01]  /*0080*/  CS2R R32, SRZ ;  /* 0x0000000000207805 */ /* 0x000fe2000001ff00 */
[----:B------:R-:W2:Y:S01]  /*0090*/  S2UR UR4, SR_CTAID.X ;  /* 0x00000000000479c3 */ /* 0x000ea20000002500 */
[----:B------:R-:W-:Y:S02]  /*00a0*/  CS2R R34, SRZ ;  /* 0x0000000000227805 */ /* 0x000fe4000001ff00 */
[----:B------:R-:W-:-:S02]  /*00b0*/  CS2R R36, SRZ ;  /* 0x0000000000247805 */ /* 0x000fc4000001ff00 */
[----:B------:R-:W-:Y:S02]  /*00c0*/  CS2R R38, SRZ ;  /* 0x0000000000267805 */ /* 0x000fe4000001ff00 */
[----:B------:R-:W-:Y:S02]  /*00d0*/  CS2R R40, SRZ ;  /* 0x0000000000287805 */ /* 0x000fe4000001ff00 */
[----:B------:R-:W-:Y:S02]  /*00e0*/  CS2R R42, SRZ ;  /* 0x00000000002a7805 */ /* 0x000fe4000001ff00 */
[----:B------:R-:W-:Y:S02]  /*00f0*/  CS2R R44, SRZ ;  /* 0x00000000002c7805 */ /* 0x000fe4000001ff00 */
[----:B------:R-:W-:Y:S01]  /*0100*/  CS2R R46, SRZ ;  /* 0x00000000002e7805 */ /* 0x000fe2000001ff00 */
[----:B------:R-:W3:Y:S01]  /*0110*/  LDC R58, c[0x0][0x230] ;  /* 0x00008c00ff3a7b82 */ /* 0x000ee20000000800 */
[----:B------:R-:W-:-:S02]  /*0120*/  CS2R R48, SRZ ;  /* 0x0000000000307805 */ /* 0x000fc4000001ff00 */
[----:B------:R-:W-:Y:S02]  /*0130*/  CS2R R50, SRZ ;  /* 0x0000000000327805 */ /* 0x000fe4000001ff00 */
[----:B------:R-:W-:Y:S02]  /*0140*/  CS2R R52, SRZ ;  /* 0x0000000000347805 */ /* 0x000fe4000001ff00 */
[----:B------:R-:W-:Y:S01]  /*0150*/  CS2R R54, SRZ ;  /* 0x0000000000367805 */ /* 0x000fe2000001ff00 */
[----:B-1----:R-:W-:Y:S01]  /*0160*/  VIADD R0, R13, 0xff ;  /* 0x000000ff0d007836 */ /* 0x002fe20000000000 */
[----:B------:R-:W1:Y:S04]  /*0170*/  S2UR UR9, SR_CgaCtaId ;  /* 0x00000000000979c3 */ /* 0x000e680000008800 */
[----:B------:R-:W-:-:S02]  /*0180*/  SHF.R.S32.HI R3, RZ, 0x1f, R0 ;  /* 0x0000001fff037819 */ /* 0x000fc40000011400 */
[----:B--2---:R-:W-:Y:S01]  /*0190*/  I2FP.F32.U32 R5, UR4 ;  /* 0x0000000400057c45 */ /* 0x004fe20008201000 */
[----:B------:R-:W-:Y:S01]  /*01a0*/  ULDC UR4, c[0x0][0x150] ;  /* 0x0000540000047ab9 */ /* 0x000fe20000000800 */
[----:B------:R-:W-:-:S03]  /*01b0*/  LEA.HI R3, R3, R0, RZ, 0x8 ;  /* 0x0000000003037211 */ /* 0x000fc600078f40ff */
[----:B------:R-:W-:Y:S01]  /*01c0*/  FMUL R5, R5, UR4 ;  /* 0x0000000405057c20 */ /* 0x000fe20008400000 */
[----:B------:R-:W-:Y:S01]  /*01d0*/  SHF.R.S32.HI R3, RZ, 0x8, R3 ;  /* 0x00000008ff037819 */ /* 0x000fe20000011403 */
[----:B---3--:R-:W-:-:S04]  /*01e0*/  VIADD R58, R58, 0x1f ;  /* 0x0000001f3a3a7836 */ /* 0x008fc80000000000 */
[----:B------:R-:W-:Y:S01]  /*01f0*/  IMAD.SHL.U32 R4, R3, 0x8, RZ ;  /* 0x0000000803047824 */ /* 0x000fe200078e00ff */
[----:B------:R-:W2:Y:S04]  /*0200*/  F2I.U32.TRUNC.NTZ R5, R5 ;  /* 0x0000000500057305 */ /* 0x000ea8000020f000 */
[----:B------:R-:W-:Y:S01]  /*0210*/  IABS R7, R4 ;  /* 0x0000000400077213 */ /* 0x000fe20000000000 */
[----:B-1----:R-:W-:Y:S02]  /*0220*/  USHF.L.U32 UR4, UR9, 0x6, URZ ;  /* 0x0000000609047899 */ /* 0x002fe4000800063f */
[----:B------:R-:W-:Y:S01]  /*0230*/  ULEA UR8, UR9, UR5, 0x18 ;  /* 0x0000000509087291 */ /* 0x000fe2000f8ec03f */
[----:B------:R-:W1:Y:S01]  /*0240*/  I2F.RP R0, R7 ;  /* 0x0000000700007306 */ /* 0x000e620000209400 */
[----:B------:R-:W-:Y:S01]  /*0250*/  ULOP3.LUT UR4, UR4, 0xc0, URZ, 0xc0, !UPT ;  /* 0x000000c004047892 */ /* 0x000fe2000f8ec03f */
[----:B--2---:R-:W-:-:S06]  /*0260*/  IABS R11, R5 ;  /* 0x00000005000b7213 */ /* 0x004fcc0000000000 */
[----:B-1----:R-:W1:Y:S02]  /*0270*/  MUFU.RCP R0, R0 ;  /* 0x0000000000007308 */ /* 0x002e640000001000 */
[----:B-1----:R-:W-:Y:S01]  /*0280*/  VIADD R2, R0, 0xffffffe ;  /* 0x0ffffffe00027836 */ /* 0x002fe20000000000 */
[----:B------:R-:W-:-:S05]  /*0290*/  IABS R0, R4 ;  /* 0x0000000400007213 */ /* 0x000fca0000000000 */
[----:B------:R1:W2:Y:S01]  /*02a0*/  F2I.FTZ.U32.TRUNC.NTZ R3, R2 ;  /* 0x0000000200037305 */ /* 0x0002a2000021f000 */
[----:B------:R-:W-:Y:S02]  /*02b0*/  IMAD.MOV R0, RZ, RZ, -R0 ;  /* 0x000000ffff007224 */ /* 0x000fe400078e0a00 */
[----:B-1----:R-:W-:Y:S02]  /*02c0*/  IMAD.MOV.U32 R2, RZ, RZ, RZ ;  /* 0x000000ffff027224 */ /* 0x002fe400078e00ff */
[----:B--2---:R-:W-:-:S04]  /*02d0*/  IMAD.MOV R6, RZ, RZ, -R3 ;  /* 0x000000ffff067224 */ /* 0x004fc800078e0a03 */
[----:B------:R-:W-:-:S04]  /*02e0*/  IMAD R9, R6, R7, RZ ;  /* 0x0000000706097224 */ /* 0x000fc800078e02ff */
[----:B------:R-:W-:-:S06]  /*02f0*/  IMAD.HI.U32 R2, R3, R9, R2 ;  /* 0x0000000903027227 */ /* 0x000fcc00078e0002 */
[----:B------:R-:W-:-:S04]  /*0300*/  IMAD.HI.U32 R2, R2, R11, RZ ;  /* 0x0000000b02027227 */ /* 0x000fc800078e00ff */
[----:B------:R-:W-:-:S05]  /*0310*/  IMAD R0, R2, R0, R11 ;  /* 0x0000000002007224 */ /* 0x000fca00078e020b */
[----:B------:R-:W-:-:S13]  /*0320*/  ISETP.GT.U32.AND P1, PT, R7, R0, PT ;  /* 0x000000000700720c */ /* 0x000fda0003f24070 */
[----:B------:R-:W-:Y:S02]  /*0330*/  @!P1 IMAD.IADD R0, R0, 0x1, -R7 ;  /* 0x0000000100009824 */ /* 0x000fe400078e0a07 */
[----:B------:R-:W-:Y:S01]  /*0340*/  @!P1 VIADD R2, R2, 0x1 ;  /* 0x0000000102029836 */ /* 0x000fe20000000000 */
[----:B------:R-:W-:Y:S02]  /*0350*/  ISETP.NE.AND P1, PT, R4, RZ, PT ;  /* 0x000000ff0400720c */ /* 0x000fe40003f25270 */
[----:B------:R-:W-:Y:S02]  /*0360*/  ISETP.GE.U32.AND P0, PT, R0, R7, PT ;  /* 0x000000070000720c */ /* 0x000fe40003f06070 */
[----:B------:R-:W-:-:S04]  /*0370*/  LOP3.LUT R0, R5, R4, RZ, 0x3c, !PT ;  /* 0x0000000405007212 */ /* 0x000fc800078e3cff */
[----:B------:R-:W-:Y:S01]  /*0380*/  ISETP.GE.AND P2, PT, R0, RZ, PT ;  /* 0x000000ff0000720c */ /* 0x000fe20003f46270 */
[----:B------:R-:W-:-:S05]  /*0390*/  VIADD R0, R12, 0x3f ;  /* 0x0000003f0c007836 */ /* 0x000fca0000000000 */
[----:B------:R-:W-:Y:S01]  /*03a0*/  SHF.R.S32.HI R3, RZ, 0x1f, R0 ;  /* 0x0000001fff037819 */ /* 0x000fe20000011400 */
[----:B------:R-:W-:-:S03]  /*03b0*/  @P0 VIADD R2, R2, 0x1 ;  /* 0x0000000102020836 */ /* 0x000fc60000000000 */
[----:B------:R-:W-:-:S03]  /*03c0*/  LEA.HI R3, R3, R0, RZ, 0x6 ;  /* 0x0000000003037211 */ /* 0x000fc600078f30ff */
[----:B------:R-:W-:Y:S01]  /*03d0*/  @!P2 IMAD.MOV R2, RZ, RZ, -R2 ;  /* 0x000000ffff02a224 */ /* 0x000fe200078e0a02 */
[----:B------:R-:W-:-:S05]  /*03e0*/  @!P1 LOP3.LUT R2, RZ, R4, RZ, 0x33, !PT ;  /* 0x00000004ff029212 */ /* 0x000fca00078e33ff */
[----:B------:R-:W-:Y:S02]  /*03f0*/  IMAD.SHL.U32 R6, R2, 0x8, RZ ;  /* 0x0000000802067824 */ /* 0x000fe400078e00ff */
[----:B------:R-:W-:-:S03]  /*0400*/  IMAD.MOV R2, RZ, RZ, -R2 ;  /* 0x000000ffff027224 */ /* 0x000fc600078e0a02 */
[----:B------:R-:W-:Y:S01]  /*0410*/  LEA.HI.SX32 R3, R3, -R6, 0x1a ;  /* 0x8000000603037211 */ /* 0x000fe200078fd2ff */
[----:B------:R-:W-:-:S03]  /*0420*/  IMAD R4, R4, R2, R5 ;  /* 0x0000000204047224 */ /* 0x000fc600078e0205 */
[----:B------:R-:W-:Y:S02]  /*0430*/  VIMNMX R11, R3, 0x8, PT ;  /* 0x00000008030b7848 */ /* 0x000fe40003fe0100 */
[----:B------:R-:W-:Y:S02]  /*0440*/  IABS R9, R4 ;  /* 0x0000000400097213 */ /* 0x000fe40000000000 */
[----:B------:R-:W-:-:S04]  /*0450*/  IABS R7, R11 ;  /* 0x0000000b00077213 */ /* 0x000fc80000000000 */
[----:B------:R-:W1:Y:S08]  /*0460*/  I2F.RP R0, R7 ;  /* 0x0000000700007306 */ /* 0x000e700000209400 */
[----:B-1----:R-:W1:Y:S02]  /*0470*/  MUFU.RCP R0, R0 ;  /* 0x0000000000007308 */ /* 0x002e640000001000 */
[----:B-1----:R-:W-:-:S06]  /*0480*/  VIADD R3, R0, 0xffffffe ;  /* 0x0ffffffe00037836 */ /* 0x002fcc0000000000 */
[----:B------:R-:W1:Y:S02]  /*0490*/  F2I.FTZ.U32.TRUNC.NTZ R3, R3 ;  /* 0x0000000300037305 */ /* 0x000e64000021f000 */
[----:B-1----:R-:W-:-:S04]  /*04a0*/  IMAD.MOV R8, RZ, RZ, -R3 ;  /* 0x000000ffff087224 */ /* 0x002fc800078e0a03 */
[----:B------:R-:W-:Y:S01]  /*04b0*/  IMAD.MOV.U32 R2, RZ, RZ, R8 ;  /* 0x000000ffff027224 */ /* 0x000fe200078e0008 */
[----:B------:R-:W-:-:S03]  /*04c0*/  IABS R8, R11 ;  /* 0x0000000b00087213 */ /* 0x000fc60000000000 */
[----:B------:R-:W-:Y:S02]  /*04d0*/  IMAD R5, R2, R7, RZ ;  /* 0x0000000702057224 */ /* 0x000fe400078e02ff */
[----:B------:R-:W-:Y:S02]  /*04e0*/  IMAD.MOV.U32 R2, RZ, RZ, RZ ;  /* 0x000000ffff027224 */ /* 0x000fe400078e00ff */
[----:B------:R-:W-:Y:S02]  /*04f0*/  IMAD.MOV R0, RZ, RZ, -R8 ;  /* 0x000000ffff007224 */ /* 0x000fe400078e0a08 */
[----:B------:R-:W-:Y:S01]  /*0500*/  IMAD.HI.U32 R2, R3, R5, R2 ;  /* 0x0000000503027227 */ /* 0x000fe200078e0002 */
[----:B------:R-:W-:-:S04]  /*0510*/  LOP3.LUT R3, R4, R11, RZ, 0x3c, !PT ;  /* 0x0000000b04037212 */ /* 0x000fc800078e3cff */
[----:B------:R-:W-:Y:S01]  /*0520*/  ISETP.GE.AND P2, PT, R3, RZ, PT ;  /* 0x000000ff0300720c */ /* 0x000fe20003f46270 */
[----:B------:R-:W-:-:S04]  /*0530*/  IMAD.HI.U32 R2, R2, R9, RZ ;  /* 0x0000000902027227 */ /* 0x000fc800078e00ff */
[----:B------:R-:W-:-:S05]  /*0540*/  IMAD R0, R2, R0, R9 ;  /* 0x0000000002007224 */ /* 0x000fca00078e0209 */
[----:B------:R-:W-:-:S13]  /*0550*/  ISETP.GT.U32.AND P1, PT, R7, R0, PT ;  /* 0x000000000700720c */ /* 0x000fda0003f24070 */
[----:B------:R-:W-:Y:S02]  /*0560*/  @!P1 IMAD.IADD R0, R0, 0x1, -R7 ;  /* 0x0000000100009824 */ /* 0x000fe400078e0a07 */
[----:B------:R-:W-:Y:S01]  /*0570*/  @!P1 VIADD R2, R2, 0x1 ;  /* 0x0000000102029836 */ /* 0x000fe20000000000 */
[----:B------:R-:W-:Y:S02]  /*0580*/  ISETP.NE.AND P1, PT, R11, RZ, PT ;  /* 0x000000ff0b00720c */ /* 0x000fe40003f25270 */
[----:B------:R-:W-:Y:S02]  /*0590*/  ISETP.GE.U32.AND P0, PT, R0, R7, PT ;  /* 0x000000070000720c */ /* 0x000fe40003f06070 */
[----:B------:R-:W1:Y:S11]  /*05a0*/  S2R R0, SR_TID.X ;  /* 0x0000000000007919 */ /* 0x000e760000002100 */
[----:B------:R-:W-:Y:S01]  /*05b0*/  @P0 VIADD R2, R2, 0x1 ;  /* 0x0000000102020836 */ /* 0x000fe20000000000 */
[----:B------:R-:W-:-:S03]  /*05c0*/  ISETP.GE.AND P0, PT, R58, 0x20, PT ;  /* 0x000000203a00780c */ /* 0x000fc60003f06270 */
[----:B------:R-:W-:-:S04]  /*05d0*/  IMAD.MOV.U32 R75, RZ, RZ, R2 ;  /* 0x000000ffff4b7224 */ /* 0x000fc800078e0002 */
[----:B------:R-:W-:Y:S01]  /*05e0*/  @!P2 IMAD.MOV R75, RZ, RZ, -R75 ;  /* 0x000000ffff4ba224 */ /* 0x000fe200078e0a4b */
[----:B------:R-:W-:-:S05]  /*05f0*/  @!P1 LOP3.LUT R75, RZ, R11, RZ, 0x33, !PT ;  /* 0x0000000bff4b9212 */ /* 0x000fca00078e33ff */
[----:B------:R-:W-:Y:S02]  /*0600*/  IMAD.MOV R2, RZ, RZ, -R75 ;  /* 0x000000ffff027224 */ /* 0x000fe400078e0a4b */
[----:B------:R-:W-:Y:S02]  /*0610*/  IMAD.SHL.U32 R75, R75, 0x100, RZ ;  /* 0x000001004b4b7824 */ /* 0x000fe400078e00ff */
[----:B------:R-:W-:Y:S01]  /*0620*/  IMAD R2, R11, R2, R4 ;  /* 0x000000020b027224 */ /* 0x000fe200078e0204 */
[----:B-1----:R-:W-:-:S03]  /*0630*/  LOP3.LUT R3, R0, 0x3f, RZ, 0xc0, !PT ;  /* 0x0000003f00037812 */ /* 0x002fc600078ec0ff */
[----:B------:R-:W-:Y:S01]  /*0640*/  IMAD.IADD R2, R6, 0x1, R2 ;  /* 0x0000000106027824 */ /* 0x000fe200078e0202 */
[----:B------:R-:W-:Y:S02]  /*0650*/  SHF.R.U32.HI R62, RZ, 0x6, R0 ;  /* 0x00000006ff3e7819 */ /* 0x000fe40000011600 */
[----:B------:R-:W-:Y:S01]  /*0660*/  LOP3.LUT R60, R0, 0x7f, RZ, 0xc0, !PT ;  /* 0x0000007f003c7812 */ /* 0x000fe200078ec0ff */
[----:B------:R-:W-:Y:S01]  /*0670*/  IMAD R2, R2, 0x40, R3 ;  /* 0x0000004002027824 */ /* 0x000fe200078e0203 */
[----:B------:R-:W-:Y:S01]  /*0680*/  SGXT.U32 R62, R62, 0x1 ;  /* 0x000000013e3e781a */ /* 0x000fe20000000000 */
[----:B0-----:R-:W-:Y:S06]  /*0690*/  @!P0 BRA `(.L_x_0) ;  /* 0x0000002400b48947 */ /* 0x001fec0003800000 */
[----:B------:R-:W-:Y:S01]  /*06a0*/  IABS R26, R12 ;  /* 0x0000000c001a7213 */ /* 0x000fe20000000000 */
[----:B------:R-:W-:Y:S01]  /*06b0*/  ULDC.64 UR14, c[0x0][0x218] ;  /* 0x00008600000e7ab9 */ /* 0x000fe20000000a00 */
[----:B------:R-:W-:Y:S01]  /*06c0*/  IABS R3, R13 ;  /* 0x0000000d00037213 */ /* 0x000fe20000000000 */
[----:B------:R-:W-:Y:S01]  /*06d0*/  ULDC UR5, c[0x0][0x234] ;  /* 0x00008d0000057ab9 */ /* 0x000fe20000000800 */
[----:B------:R-:W0:Y:S01]  /*06e0*/  I2F.RP R10, R26 ;  /* 0x0000001a000a7306 */ /* 0x000e220000209400 */
[----:B------:R-:W-:Y:S01]  /*06f0*/  IABS R15, R2 ;  /* 0x00000002000f7213 */ /* 0x000fe20000000000 */
[----:B------:R-:W-:Y:S01]  /*0700*/  ULDC.64 UR10, c[0x0][0x210] ;  /* 0x00008400000a7ab9 */ /* 0x000fe20000000a00 */
[----:B------:R-:W-:Y:S01]  /*0710*/  SHF.R.U32.HI R4, RZ, 0x5, R0 ;  /* 0x00000005ff047819 */ /* 0x000fe20000011600 */
[----:B------:R-:W-:Y:S01]  /*0720*/  ULDC UR6, c[0x0][0x23c] ;  /* 0x00008f0000067ab9 */ /* 0x000fe20000000800 */
[----:B------:R-:W-:Y:S02]  /*0730*/  ISETP.GE.AND P6, PT, R2, RZ, PT ;  /* 0x000000ff0200720c */ /* 0x000fe40003fc6270 */
[----:B------:R-:W-:-:S02]  /*0740*/  CS2R R44, SRZ ;  /* 0x00000000002c7805 */ /* 0x000fc4000001ff00 */
[----:B------:R-:W-:Y:S01]  /*0750*/  SGXT.U32 R4, R4, 0x2 ;  /* 0x000000020404781a */ /* 0x000fe20000000000 */
[----:B------:R-:W1:Y:S01]  /*0760*/  I2F.RP R5, R3 ;  /* 0x0000000300057306 */ /* 0x000e620000209400 */
[----:B------:R-:W-:Y:S02]  /*0770*/  ISETP.NE.AND P1, PT, R12, RZ, PT ;  /* 0x000000ff0c00720c */ /* 0x000fe40003f25270 */
[----:B------:R-:W-:Y:S02]  /*0780*/  CS2R R46, SRZ ;  /* 0x00000000002e7805 */ /* 0x000fe4000001ff00 */
[----:B------:R-:W-:Y:S01]  /*0790*/  LOP3.LUT R4, R75, UR4, R4, 0xfe, !PT ;  /* 0x000000044b047c12 */ /* 0x000fe2000f8efe04 */
[----:B------:R-:W-:Y:S01]  /*07a0*/  ULDC UR4, c[0x0][0x240] ;  /* 0x0000900000047ab9 */ /* 0x000fe20000000800 */
[----:B------:R-:W-:Y:S02]  /*07b0*/  SHF.R.S32.HI R38, RZ, 0x2, R0 ;  /* 0x00000002ff267819 */ /* 0x000fe40000011400 */
[----:B------:R-:W-:-:S02]  /*07c0*/  CS2R R48, SRZ ;  /* 0x0000000000307805 */ /* 0x000fc4000001ff00 */
[C---:B------:R-:W-:Y:S01]  /*07d0*/  LOP3.LUT R17, R4.reuse, 0x38, RZ, 0xfc, !PT ;  /* 0x0000003804117812 */ /* 0x040fe200078efcff */
[----:B0-----:R-:W0:Y:S01]  /*07e0*/  MUFU.RCP R10, R10 ;  /* 0x0000000a000a7308 */ /* 0x001e220000001000 */
[----:B------:R-:W-:Y:S02]  /*07f0*/  LOP3.LUT R25, R4, 0x2c, RZ, 0xfc, !PT ;  /* 0x0000002c04197812 */ /* 0x000fe400078efcff */
[----:B------:R-:W-:Y:S02]  /*0800*/  CS2R R50, SRZ ;  /* 0x0000000000327805 */ /* 0x000fe4000001ff00 */
[----:B------:R-:W-:Y:S02]  /*0810*/  IABS R16, R17 ;  /* 0x0000001100107213 */ /* 0x000fe40000000000 */
[----:B------:R-:W-:Y:S02]  /*0820*/  CS2R R52, SRZ ;  /* 0x0000000000347805 */ /* 0x000fe4000001ff00 */
[----:B------:R-:W-:-:S02]  /*0830*/  ISETP.GE.AND P4, PT, R17, RZ, PT ;  /* 0x000000ff1100720c */ /* 0x000fc40003f86270 */
[----:B------:R-:W-:Y:S02]  /*0840*/  CS2R R54, SRZ ;  /* 0x0000000000367805 */ /* 0x000fe4000001ff00 */
[C---:B------:R-:W-:Y:S01]  /*0850*/  LOP3.LUT R27, R4.reuse, 0x28, RZ, 0xfc, !PT ;  /* 0x00000028041b7812 */ /* 0x040fe200078efcff */
[----:B-1----:R-:W1:Y:S01]  /*0860*/  MUFU.RCP R5, R5 ;  /* 0x0000000500057308 */ /* 0x002e620000001000 */
[----:B------:R-:W-:Y:S02]  /*0870*/  LOP3.LUT R29, R4, 0x24, RZ, 0xfc, !PT ;  /* 0x00000024041d7812 */ /* 0x000fe400078efcff */
[----:B------:R-:W-:Y:S02]  /*0880*/  IABS R19, R25 ;  /* 0x0000001900137213 */ /* 0x000fe40000000000 */
[----:B------:R-:W-:Y:S02]  /*0890*/  IABS R21, R27 ;  /* 0x0000001b00157213 */ /* 0x000fe40000000000 */
[----:B------:R-:W-:Y:S01]  /*08a0*/  IABS R23, R29 ;  /* 0x0000001d00177213 */ /* 0x000fe20000000000 */
[----:B0-----:R-:W-:Y:S01]  /*08b0*/  VIADD R8, R10, 0xffffffe ;  /* 0x0ffffffe0a087836 */ /* 0x001fe20000000000 */
[----:B------:R-:W-:-:S02]  /*08c0*/  LOP3.LUT R10, R4, 0x3c, RZ, 0xfc, !PT ;  /* 0x0000003c040a7812 */ /* 0x000fc400078efcff */
[----:B------:R-:W-:Y:S01]  /*08d0*/  LOP3.LUT R33, R4, 0x1c, RZ, 0xfc, !PT ;  /* 0x0000001c04217812 */ /* 0x000fe200078efcff */
[----:B------:R0:W2:Y:S01]  /*08e0*/  F2I.FTZ.U32.TRUNC.NTZ R9, R8 ;  /* 0x0000000800097305 */ /* 0x0000a2000021f000 */
[----:B------:R-:W-:Y:S02]  /*08f0*/  ISETP.GE.AND P2, PT, R10, RZ, PT ;  /* 0x000000ff0a00720c */ /* 0x000fe40003f46270 */
[C---:B------:R-:W-:Y:S01]  /*0900*/  LOP3.LUT R31, R4.reuse, 0x20, RZ, 0xfc, !PT ;  /* 0x00000020041f7812 */ /* 0x040fe200078efcff */
[----:B-1----:R-:W-:Y:S01]  /*0910*/  VIADD R6, R5, 0xffffffe ;  /* 0x0ffffffe05067836 */ /* 0x002fe20000000000 */
[C---:B------:R-:W-:Y:S02]  /*0920*/  LOP3.LUT R35, R4.reuse, 0x18, RZ, 0xfc, !PT ;  /* 0x0000001804237812 */ /* 0x040fe400078efcff */
[C---:B------:R-:W-:Y:S01]  /*0930*/  LOP3.LUT R37, R4.reuse, 0x14, RZ, 0xfc, !PT ;  /* 0x0000001404257812 */ /* 0x040fe200078efcff */
[----:B------:R1:W3:Y:S01]  /*0940*/  F2I.FTZ.U32.TRUNC.NTZ R7, R6 ;  /* 0x0000000600077305 */ /* 0x0002e2000021f000 */
[----:B0-----:R-:W-:Y:S01]  /*0950*/  IMAD.MOV.U32 R8, RZ, RZ, RZ ;  /* 0x000000ffff087224 */ /* 0x001fe200078e00ff */
[----:B------:R-:W-:-:S02]  /*0960*/  LOP3.LUT R39, R4, 0x10, RZ, 0xfc, !PT ;  /* 0x0000001004277812 */ /* 0x000fc400078efcff */
[----:B------:R-:W-:Y:S02]  /*0970*/  IABS R28, R37 ;  /* 0x00000025001c7213 */ /* 0x000fe40000000000 */
[C---:B------:R-:W-:Y:S01]  /*0980*/  LOP3.LUT R40, R4.reuse, 0xc, RZ, 0xfc, !PT ;  /* 0x0000000c04287812 */ /* 0x040fe200078efcff */
[--C-:B--2---:R-:W-:Y:S01]  /*0990*/  IMAD.MOV R11, RZ, RZ, -R9.reuse ;  /* 0x000000ffff0b7224 */ /* 0x104fe200078e0a09 */
[----:B------:R-:W-:Y:S01]  /*09a0*/  IABS R36, R4 ;  /* 0x0000000400247213 */ /* 0x000fe20000000000 */
[----:B-1----:R-:W-:Y:S01]  /*09b0*/  IMAD.MOV.U32 R6, RZ, RZ, RZ ;  /* 0x000000ffff067224 */ /* 0x002fe200078e00ff */
[C---:B------:R-:W-:Y:S01]  /*09c0*/  LOP3.LUT R41, R4.reuse, 0x8, RZ, 0xfc, !PT ;  /* 0x0000000804297812 */ /* 0x040fe200078efcff */
[----:B------:R-:W-:Y:S01]  /*09d0*/  IMAD R5, R11, R26, RZ ;  /* 0x0000001a0b057224 */ /* 0x000fe200078e02ff */
[----:B------:R-:W-:Y:S02]  /*09e0*/  IABS R11, R10 ;  /* 0x0000000a000b7213 */ /* 0x000fe40000000000 */
[----:B------:R-:W-:Y:S01]  /*09f0*/  LOP3.LUT R42, R4, 0x4, RZ, 0xfc, !PT ;  /* 0x00000004042a7812 */ /* 0x000fe200078efcff */
[----:B------:R-:W-:Y:S01]  /*0a00*/  IMAD.HI.U32 R8, R9, R5, R8 ;  /* 0x0000000509087227 */ /* 0x000fe200078e0008 */
[----:B------:R-:W-:-:S02]  /*0a10*/  SGXT R38, R38, 0x1 ;  /* 0x000000012626781a */ /* 0x000fc40000000200 */
[----:B------:R-:W-:Y:S01]  /*0a20*/  LOP3.LUT R56, R0, 0x1f, RZ, 0xc0, !PT ;  /* 0x0000001f00387812 */ /* 0x000fe200078ec0ff */
[----:B---3--:R-:W-:Y:S01]  /*0a30*/  IMAD.MOV R14, RZ, RZ, -R7 ;  /* 0x000000ffff0e7224 */ /* 0x008fe200078e0a07 */
[----:B------:R-:W-:Y:S01]  /*0a40*/  LOP3.LUT R57, R60, 0x10, RZ, 0x3c, !PT ;  /* 0x000000103c397812 */ /* 0x000fe200078e3cff */
[----:B------:R-:W-:-:S04]  /*0a50*/  IMAD.HI.U32 R9, R8, R15, RZ ;  /* 0x0000000f08097227 */ /* 0x000fc800078e00ff */
[----:B------:R-:W-:Y:S02]  /*0a60*/  IMAD.MOV R9, RZ, RZ, -R9 ;  /* 0x000000ffff097224 */ /* 0x000fe400078e0a09 */
[----:B------:R-:W-:Y:S02]  /*0a70*/  IMAD R5, R14, R3, RZ ;  /* 0x000000030e057224 */ /* 0x000fe400078e02ff */
[C---:B------:R-:W-:Y:S02]  /*0a80*/  IMAD R15, R26.reuse, R9, R15 ;  /* 0x000000091a0f7224 */ /* 0x040fe400078e020f */
[----:B------:R-:W-:Y:S01]  /*0a90*/  IMAD.HI.U32 R6, R7, R5, R6 ;  /* 0x0000000507067227 */ /* 0x000fe200078e0006 */
[----:B------:R-:W-:Y:S02]  /*0aa0*/  SHF.R.S32.HI R5, RZ, 0x1f, R58 ;  /* 0x0000001fff057819 */ /* 0x000fe4000001143a */
[----:B------:R-:W-:Y:S01]  /*0ab0*/  ISETP.GT.U32.AND P0, PT, R26, R15, PT ;  /* 0x0000000f1a00720c */ /* 0x000fe20003f04070 */
[----:B------:R-:W-:Y:S01]  /*0ac0*/  IMAD R56, R56, UR6, RZ ;  /* 0x0000000638387c24 */ /* 0x000fe2000f8e02ff */
[----:B------:R-:W-:Y:S01]  /*0ad0*/  LEA.HI R58, R5, R58, RZ, 0x5 ;  /* 0x0000003a053a7211 */ /* 0x000fe200078f28ff */
[----:B------:R-:W-:-:S03]  /*0ae0*/  IMAD.HI.U32 R7, R6, R11, RZ ;  /* 0x0000000b06077227 */ /* 0x000fc600078e00ff */
[----:B------:R-:W-:Y:S01]  /*0af0*/  SHF.R.S32.HI R58, RZ, 0x5, R58 ;  /* 0x00000005ff3a7819 */ /* 0x000fe2000001143a */
[----:B------:R-:W-:-:S04]  /*0b00*/  IMAD.HI.U32 R8, R6, R16, RZ ;  /* 0x0000001006087227 */ /* 0x000fc800078e00ff */
[----:B------:R-:W-:Y:S01]  /*0b10*/  IMAD.MOV R14, RZ, RZ, -R7 ;  /* 0x000000ffff0e7224 */ /* 0x000fe200078e0a07 */
[----:B------:R-:W-:Y:S01]  /*0b20*/  LOP3.LUT R7, R4, 0x30, RZ, 0xfc, !PT ;  /* 0x0000003004077812 */ /* 0x000fe200078efcff */
[----:B------:R-:W-:Y:S02]  /*0b30*/  @!P0 IMAD.IADD R15, R15, 0x1, -R26 ;  /* 0x000000010f0f8824 */ /* 0x000fe400078e0a1a */
[----:B------:R-:W-:Y:S01]  /*0b40*/  IMAD.MOV R5, RZ, RZ, -R8 ;  /* 0x000000ffff057224 */ /* 0x000fe200078e0a08 */
[----:B------:R-:W-:Y:S01]  /*0b50*/  IABS R17, R7 ;  /* 0x0000000700117213 */ /* 0x000fe20000000000 */
[C---:B------:R-:W-:Y:S01]  /*0b60*/  IMAD R8, R3.reuse, R14, R11 ;  /* 0x0000000e03087224 */ /* 0x040fe200078e020b */
[----:B------:R-:W-:Y:S01]  /*0b70*/  ISETP.GT.U32.AND P0, PT, R26, R15, PT ;  /* 0x0000000f1a00720c */ /* 0x000fe20003f04070 */
[----:B------:R-:W-:Y:S01]  /*0b80*/  IMAD R10, R3, R5, R16 ;  /* 0x00000005030a7224 */ /* 0x000fe200078e0210 */
[----:B------:R-:W-:Y:S01]  /*0b90*/  LOP3.LUT R5, R4, 0x34, RZ, 0xfc, !PT ;  /* 0x0000003404057812 */ /* 0x000fe200078efcff */
[----:B------:R-:W-:Y:S01]  /*0ba0*/  IMAD.HI.U32 R9, R6, R19, RZ ;  /* 0x0000001306097227 */ /* 0x000fe200078e00ff */
[----:B------:R-:W-:-:S02]  /*0bb0*/  ISETP.GE.AND P3, PT, R7, RZ, PT ;  /* 0x000000ff0700720c */ /* 0x000fc40003f66270 */
[----:B------:R-:W-:Y:S01]  /*0bc0*/  IABS R14, R5 ;  /* 0x00000005000e7213 */ /* 0x000fe20000000000 */
[----:B------:R-:W-:Y:S01]  /*0bd0*/  IMAD.HI.U32 R7, R6, R17, RZ ;  /* 0x0000001106077227 */ /* 0x000fe200078e00ff */
[----:B------:R-:W-:-:S03]  /*0be0*/  ISETP.GE.AND P5, PT, R5, RZ, PT ;  /* 0x000000ff0500720c */ /* 0x000fc60003fa6270 */
[----:B------:R-:W-:-:S04]  /*0bf0*/  IMAD.HI.U32 R5, R6, R14, RZ ;  /* 0x0000000e06057227 */ /* 0x000fc800078e00ff */
[----:B------:R-:W-:Y:S01]  /*0c00*/  @!P0 IMAD.IADD R15, R15, 0x1, -R26 ;  /* 0x000000010f0f8824 */ /* 0x000fe200078e0a1a */
[C---:B------:R-:W-:Y:S01]  /*0c10*/  ISETP.GT.U32.AND P0, PT, R3.reuse, R8, PT ;  /* 0x000000080300720c */ /* 0x040fe20003f04070 */
[----:B------:R-:W-:Y:S01]  /*0c20*/  IMAD.MOV R16, RZ, RZ, -R5 ;  /* 0x000000ffff107224 */ /* 0x000fe200078e0a05 */
[----:B------:R-:W-:Y:S01]  /*0c30*/  IABS R26, R35 ;  /* 0x00000023001a7213 */ /* 0x000fe20000000000 */
[----:B------:R-:W-:Y:S01]  /*0c40*/  @!P6 IMAD.MOV R15, RZ, RZ, -R15 ;  /* 0x000000ffff0fe224 */ /* 0x000fe200078e0a0f */
[C---:B------:R-:W-:Y:S01]  /*0c50*/  ISETP.GT.U32.AND P6, PT, R3.reuse, R10, PT ;  /* 0x0000000a0300720c */ /* 0x040fe20003fc4070 */
[----:B------:R-:W-:Y:S01]  /*0c60*/  IMAD R14, R3, R16, R14 ;  /* 0x00000010030e7224 */ /* 0x000fe200078e020e */
[----:B------:R-:W-:Y:S01]  /*0c70*/  @!P1 LOP3.LUT R15, RZ, R12, RZ, 0x33, !PT ;  /* 0x0000000cff0f9212 */ /* 0x000fe200078e33ff */
[----:B------:R-:W-:-:S04]  /*0c80*/  IMAD.HI.U32 R5, R6, R21, RZ ;  /* 0x0000001506057227 */ /* 0x000fc800078e00ff */
[----:B------:R-:W-:-:S04]  /*0c90*/  IMAD.HI.U32 R11, R6, R23, RZ ;  /* 0x00000017060b7227 */ /* 0x000fc800078e00ff */
[----:B------:R-:W-:Y:S01]  /*0ca0*/  @!P0 IMAD.IADD R8, R8, 0x1, -R3 ;  /* 0x0000000108088824 */ /* 0x000fe200078e0a03 */
[C---:B------:R-:W-:Y:S01]  /*0cb0*/  ISETP.GT.U32.AND P0, PT, R3.reuse, R14, PT ;  /* 0x0000000e0300720c */ /* 0x040fe20003f04070 */
[----:B------:R-:W-:Y:S02]  /*0cc0*/  IMAD.MOV R18, RZ, RZ, -R7 ;  /* 0x000000ffff127224 */ /* 0x000fe400078e0a07 */
[----:B------:R-:W-:Y:S01]  /*0cd0*/  IMAD.MOV R20, RZ, RZ, -R9 ;  /* 0x000000ffff147224 */ /* 0x000fe200078e0a09 */
[C---:B------:R-:W-:Y:S01]  /*0ce0*/  ISETP.GT.U32.AND P1, PT, R3.reuse, R8, PT ;  /* 0x000000080300720c */ /* 0x040fe20003f24070 */
[----:B------:R-:W-:Y:S02]  /*0cf0*/  IMAD.MOV R22, RZ, RZ, -R5 ;  /* 0x000000ffff167224 */ /* 0x000fe400078e0a05 */
[----:B------:R-:W-:Y:S02]  /*0d00*/  IMAD.MOV R24, RZ, RZ, -R11 ;  /* 0x000000ffff187224 */ /* 0x000fe400078e0a0b */
[----:B------:R-:W-:Y:S01]  /*0d10*/  IMAD R16, R3, R18, R17 ;  /* 0x0000001203107224 */ /* 0x000fe200078e0211 */
[----:B------:R-:W-:Y:S01]  /*0d20*/  IABS R17, R31 ;  /* 0x0000001f00117213 */ /* 0x000fe20000000000 */
[----:B------:R-:W-:-:S02]  /*0d30*/  @!P6 IMAD.IADD R10, R10, 0x1, -R3 ;  /* 0x000000010a0ae824 */ /* 0x000fc400078e0a03 */
[C---:B------:R-:W-:Y:S01]  /*0d40*/  IMAD R18, R3.reuse, R20, R19 ;  /* 0x0000001403127224 */ /* 0x040fe200078e0213 */
[----:B------:R-:W-:Y:S01]  /*0d50*/  IABS R19, R40 ;  /* 0x0000002800137213 */ /* 0x000fe20000000000 */
[C---:B------:R-:W-:Y:S01]  /*0d60*/  IMAD R20, R3.reuse, R22, R21 ;  /* 0x0000001603147224 */ /* 0x040fe200078e0215 */
[C---:B------:R-:W-:Y:S01]  /*0d70*/  ISETP.GT.U32.AND P6, PT, R3.reuse, R10, PT ;  /* 0x0000000a0300720c */ /* 0x040fe20003fc4070 */
[C---:B------:R-:W-:Y:S01]  /*0d80*/  IMAD R22, R3.reuse, R24, R23 ;  /* 0x0000001803167224 */ /* 0x040fe200078e0217 */
[----:B------:R-:W-:Y:S01]  /*0d90*/  IABS R24, R33 ;  /* 0x0000002100187213 */ /* 0x000fe20000000000 */
[--C-:B------:R-:W-:Y:S01]  /*0da0*/  @!P1 IMAD.IADD R8, R8, 0x1, -R3.reuse ;  /* 0x0000000108089824 */ /* 0x100fe200078e0a03 */
[C---:B------:R-:W-:Y:S01]  /*0db0*/  ISETP.GT.U32.AND P1, PT, R3.reuse, R16, PT ;  /* 0x000000100300720c */ /* 0x040fe20003f24070 */
[----:B------:R-:W-:Y:S01]  /*0dc0*/  @!P0 IMAD.IADD R14, R14, 0x1, -R3 ;  /* 0x000000010e0e8824 */ /* 0x000fe200078e0a03 */
[----:B------:R-:W-:Y:S01]  /*0dd0*/  ISETP.GT.U32.AND P0, PT, R3, R20, PT ;  /* 0x000000140300720c */ /* 0x000fe20003f04070 */
[----:B------:R-:W-:Y:S01]  /*0de0*/  IMAD.HI.U32 R7, R6, R24, RZ ;  /* 0x0000001806077227 */ /* 0x000fe200078e00ff */
[----:B------:R-:W-:-:S02]  /*0df0*/  IABS R21, R41 ;  /* 0x0000002900157213 */ /* 0x000fc40000000000 */
[----:B------:R-:W-:Y:S01]  /*0e00*/  IABS R23, R42 ;  /* 0x0000002a00177213 */ /* 0x000fe20000000000 */
[----:B------:R-:W-:Y:S02]  /*0e10*/  IMAD.MOV R7, RZ, RZ, -R7 ;  /* 0x000000ffff077224 */ /* 0x000fe400078e0a07 */
[--C-:B------:R-:W-:Y:S01]  /*0e20*/  @!P6 IMAD.IADD R10, R10, 0x1, -R3.reuse ;  /* 0x000000010a0ae824 */ /* 0x100fe200078e0a03 */
[C---:B------:R-:W-:Y:S01]  /*0e30*/  ISETP.GT.U32.AND P6, PT, R3.reuse, R18, PT ;  /* 0x000000120300720c */ /* 0x040fe20003fc4070 */
[C---:B------:R-:W-:Y:S02]  /*0e40*/  IMAD R24, R3.reuse, R7, R24 ;  /* 0x0000000703187224 */ /* 0x040fe400078e0218 */
[----:B------:R-:W-:Y:S01]  /*0e50*/  @!P1 IMAD.IADD R16, R16, 0x1, -R3 ;  /* 0x0000000110109824 */ /* 0x000fe200078e0a03 */
[----:B------:R-:W-:Y:S01]  /*0e60*/  ISETP.GT.U32.AND P1, PT, R3, R22, PT ;  /* 0x000000160300720c */ /* 0x000fe20003f24070 */
[----:B------:R-:W-:-:S04]  /*0e70*/  IMAD.HI.U32 R5, R6, R17, RZ ;  /* 0x0000001106057227 */ /* 0x000fc800078e00ff */
[----:B------:R-:W-:-:S04]  /*0e80*/  IMAD.HI.U32 R9, R6, R26, RZ ;  /* 0x0000001a06097227 */ /* 0x000fc800078e00ff */
[----:B------:R-:W-:Y:S01]  /*0e90*/  @!P0 IMAD.IADD R20, R20, 0x1, -R3 ;  /* 0x0000000114148824 */ /* 0x000fe200078e0a03 */
[C---:B------:R-:W-:Y:S01]  /*0ea0*/  ISETP.GT.U32.AND P0, PT, R3.reuse, R24, PT ;  /* 0x000000180300720c */ /* 0x040fe20003f04070 */
[----:B------:R-:W-:Y:S02]  /*0eb0*/  IMAD.MOV R12, RZ, RZ, -R5 ;  /* 0x000000ffff0c7224 */ /* 0x000fe400078e0a05 */
[----:B------:R-:W-:Y:S02]  /*0ec0*/  IMAD.MOV R9, RZ, RZ, -R9 ;  /* 0x000000ffff097224 */ /* 0x000fe400078e0a09 */
[C---:B------:R-:W-:Y:S01]  /*0ed0*/  IMAD R12, R3.reuse, R12, R17 ;  /* 0x0000000c030c7224 */ /* 0x040fe200078e0211 */
[----:B------:R-:W-:Y:S01]  /*0ee0*/  IABS R17, R39 ;  /* 0x0000002700117213 */ /* 0x000fe20000000000 */
[C---:B------:R-:W-:Y:S02]  /*0ef0*/  IMAD R26, R3.reuse, R9, R26 ;  /* 0x00000009031a7224 */ /* 0x040fe400078e021a */
[--C-:B------:R-:W-:Y:S01]  /*0f00*/  @!P6 IMAD.IADD R18, R18, 0x1, -R3.reuse ;  /* 0x000000011212e824 */ /* 0x100fe200078e0a03 */
[C---:B------:R-:W-:Y:S01]  /*0f10*/  ISETP.GT.U32.AND P6, PT, R3.reuse, R12, PT ;  /* 0x0000000c0300720c */ /* 0x040fe20003fc4070 */
[--C-:B------:R-:W-:Y:S01]  /*0f20*/  @!P1 IMAD.IADD R22, R22, 0x1, -R3.reuse ;  /* 0x0000000116169824 */ /* 0x100fe200078e0a03 */
[C---:B------:R-:W-:Y:S01]  /*0f30*/  ISETP.GT.U32.AND P1, PT, R3.reuse, R26, PT ;  /* 0x0000001a0300720c */ /* 0x040fe20003f24070 */
[----:B------:R-:W-:Y:S01]  /*0f40*/  @!P0 IMAD.IADD R24, R24, 0x1, -R3 ;  /* 0x0000000118188824 */ /* 0x000fe200078e0a03 */
[----:B------:R-:W-:Y:S01]  /*0f50*/  ISETP.GT.U32.AND P0, PT, R3, R16, PT ;  /* 0x000000100300720c */ /* 0x000fe20003f04070 */
[----:B------:R-:W-:-:S04]  /*0f60*/  IMAD.HI.U32 R11, R6, R28, RZ ;  /* 0x0000001c060b7227 */ /* 0x000fc800078e00ff */
[----:B------:R-:W-:Y:S02]  /*0f70*/  IMAD.MOV R11, RZ, RZ, -R11 ;  /* 0x000000ffff0b7224 */ /* 0x000fe400078e0a0b */
[----:B------:R-:W-:Y:S01]  /*0f80*/  @!P2 IMAD.MOV R8, RZ, RZ, -R8 ;  /* 0x000000ffff08a224 */ /* 0x000fe200078e0a08 */
[C---:B------:R-:W-:Y:S01]  /*0f90*/  ISETP.GT.U32.AND P2, PT, R3.reuse, R22, PT ;  /* 0x000000160300720c */ /* 0x040fe20003f44070 */
[----:B------:R-:W-:Y:S02]  /*0fa0*/  IMAD R28, R3, R11, R28 ;  /* 0x0000000b031c7224 */ /* 0x000fe400078e021c */
[----:B------:R-:W-:-:S04]  /*0fb0*/  IMAD.HI.U32 R11, R6, R36, RZ ;  /* 0x00000024060b7227 */ /* 0x000fc800078e00ff */
[--C-:B------:R-:W-:Y:S01]  /*0fc0*/  @!P6 IMAD.IADD R12, R12, 0x1, -R3.reuse ;  /* 0x000000010c0ce824 */ /* 0x100fe200078e0a03 */
[C---:B------:R-:W-:Y:S01]  /*0fd0*/  ISETP.GT.U32.AND P6, PT, R3.reuse, R14, PT ;  /* 0x0000000e0300720c */ /* 0x040fe20003fc4070 */
[----:B------:R-:W-:Y:S01]  /*0fe0*/  @!P1 IMAD.IADD R26, R26, 0x1, -R3 ;  /* 0x000000011a1a9824 */ /* 0x000fe200078e0a03 */
[----:B------:R-:W-:Y:S01]  /*0ff0*/  ISETP.GT.U32.AND P1, PT, R3, R18, PT ;  /* 0x000000120300720c */ /* 0x000fe20003f24070 */
[----:B------:R-:W-:-:S04]  /*1000*/  IMAD.HI.U32 R5, R6, R17, RZ ;  /* 0x0000001106057227 */ /* 0x000fc800078e00ff */
[----:B------:R-:W-:-:S04]  /*1010*/  IMAD.HI.U32 R7, R6, R19, RZ ;  /* 0x0000001306077227 */ /* 0x000fc800078e00ff */
[----:B------:R-:W-:Y:S02]  /*1020*/  IMAD.MOV R11, RZ, RZ, -R11 ;  /* 0x000000ffff0b7224 */ /* 0x000fe400078e0a0b */
[----:B------:R-:W-:Y:S01]  /*1030*/  @!P0 IMAD.IADD R16, R16, 0x1, -R3 ;  /* 0x0000000110108824 */ /* 0x000fe200078e0a03 */
[C---:B------:R-:W-:Y:S01]  /*1040*/  ISETP.GT.U32.AND P0, PT, R3.reuse, R20, PT ;  /* 0x000000140300720c */ /* 0x040fe20003f04070 */
[----:B------:R-:W-:Y:S01]  /*1050*/  @!P4 IMAD.MOV R10, RZ, RZ, -R10 ;  /* 0x000000ffff0ac224 */ /* 0x000fe200078e0a0a */
[----:B------:R-:W-:Y:S01]  /*1060*/  ISETP.GT.U32.AND P4, PT, R3, R12, PT ;  /* 0x0000000c0300720c */ /* 0x000fe20003f84070 */
[----:B------:R-:W-:-:S04]  /*1070*/  IMAD.HI.U32 R9, R6, R21, RZ ;  /* 0x0000001506097227 */ /* 0x000fc800078e00ff */
[----:B------:R-:W-:Y:S02]  /*1080*/  IMAD.MOV R30, RZ, RZ, -R5 ;  /* 0x000000ffff1e7224 */ /* 0x000fe400078e0a05 */
[----:B------:R-:W-:Y:S02]  /*1090*/  IMAD.MOV R32, RZ, RZ, -R7 ;  /* 0x000000ffff207224 */ /* 0x000fe400078e0a07 */
[C---:B------:R-:W-:Y:S01]  /*10a0*/  IMAD R36, R3.reuse, R11, R36 ;  /* 0x0000000b03247224 */ /* 0x040fe200078e0224 */
[C---:B------:R-:W-:Y:S01]  /*10b0*/  LOP3.LUT R11, R62.reuse, 0x6, RZ, 0xfc, !PT ;  /* 0x000000063e0b7812 */ /* 0x040fe200078efcff */
[----:B------:R-:W-:Y:S01]  /*10c0*/  @!P3 IMAD.MOV R16, RZ, RZ, -R16 ;  /* 0x000000ffff10b224 */ /* 0x000fe200078e0a10 */
[----:B------:R-:W-:Y:S01]  /*10d0*/  ISETP.GT.U32.AND P3, PT, R3, R28, PT ;  /* 0x0000001c0300720c */ /* 0x000fe20003f64070 */
[----:B------:R-:W-:Y:S01]  /*10e0*/  IMAD.MOV R34, RZ, RZ, -R9 ;  /* 0x000000ffff227224 */ /* 0x000fe200078e0a09 */
[----:B------:R-:W-:Y:S01]  /*10f0*/  LOP3.LUT R9, R62, 0x2, RZ, 0xfc, !PT ;  /* 0x000000023e097812 */ /* 0x000fe200078efcff */
[----:B------:R-:W-:-:S04]  /*1100*/  IMAD.HI.U32 R5, R6, R23, RZ ;  /* 0x0000001706057227 */ /* 0x000fc800078e00ff */
[C---:B------:R-:W-:Y:S01]  /*1110*/  IMAD R6, R3.reuse, R30, R17 ;  /* 0x0000001e03067224 */ /* 0x040fe200078e0211 */
[C---:B------:R-:W-:Y:S01]  /*1120*/  LOP3.LUT R17, R62.reuse, 0x14, RZ, 0xfc, !PT ;  /* 0x000000143e117812 */ /* 0x040fe200078efcff */
[C---:B------:R-:W-:Y:S01]  /*1130*/  IMAD R30, R3.reuse, R32, R19 ;  /* 0x00000020031e7224 */ /* 0x040fe200078e0213 */
[----:B------:R-:W-:Y:S01]  /*1140*/  LOP3.LUT R19, R62, 0x18, RZ, 0xfc, !PT ;  /* 0x000000183e137812 */ /* 0x000fe200078efcff */
[----:B------:R-:W-:Y:S01]  /*1150*/  @!P2 IMAD.IADD R22, R22, 0x1, -R3 ;  /* 0x000000011616a824 */ /* 0x000fe200078e0a03 */
[C---:B------:R-:W-:Y:S01]  /*1160*/  ISETP.GT.U32.AND P2, PT, R3.reuse, R36, PT ;  /* 0x000000240300720c */ /* 0x040fe20003f44070 */
[C---:B------:R-:W-:Y:S01]  /*1170*/  IMAD R32, R3.reuse, R34, R21 ;  /* 0x0000002203207224 */ /* 0x040fe200078e0215 */
[----:B------:R-:W-:Y:S01]  /*1180*/  LOP3.LUT R21, R62, 0x1c, RZ, 0xfc, !PT ;  /* 0x0000001c3e157812 */ /* 0x000fe200078efcff */
[----:B------:R-:W-:Y:S02]  /*1190*/  IMAD.MOV R34, RZ, RZ, -R5 ;  /* 0x000000ffff227224 */ /* 0x000fe400078e0a05 */
[--C-:B------:R-:W-:Y:S01]  /*11a0*/  @!P1 IMAD.IADD R18, R18, 0x1, -R3.reuse ;  /* 0x0000000112129824 */ /* 0x100fe200078e0a03 */
[C---:B------:R-:W-:Y:S01]  /*11b0*/  ISETP.GT.U32.AND P1, PT, R3.reuse, R6, PT ;  /* 0x000000060300720c */ /* 0x040fe20003f24070 */
[--C-:B------:R-:W-:Y:S01]  /*11c0*/  @!P6 IMAD.IADD R14, R14, 0x1, -R3.reuse ;  /* 0x000000010e0ee824 */ /* 0x100fe200078e0a03 */
[----:B------:R-:W-:Y:S01]  /*11d0*/  ISETP.GT.U32.AND P6, PT, R3, R24, PT ;  /* 0x000000180300720c */ /* 0x000fe20003fc4070 */
[----:B------:R-:W-:Y:S01]  /*11e0*/  @!P4 IMAD.IADD R12, R12, 0x1, -R3 ;  /* 0x000000010c0cc824 */ /* 0x000fe200078e0a03 */
[----:B------:R-:W-:Y:S01]  /*11f0*/  ISETP.GE.AND P4, PT, R25, RZ, PT ;  /* 0x000000ff1900720c */ /* 0x000fe20003f86270 */
[C---:B------:R-:W-:Y:S01]  /*1200*/  IMAD R34, R3.reuse, R34, R23 ;  /* 0x0000002203227224 */ /* 0x040fe200078e0217 */
[----:B------:R-:W-:Y:S01]  /*1210*/  LEA.HI R23, R0, 0x1e, RZ, 0x1a ;  /* 0x0000001e00177811 */ /* 0x000fe200078fd0ff */
[----:B------:R-:W-:Y:S01]  /*1220*/  @!P5 IMAD.MOV R14, RZ, RZ, -R14 ;  /* 0x000000ffff0ed224 */ /* 0x000fe200078e0a0e */
[C---:B------:R-:W-:Y:S01]  /*1230*/  ISETP.GT.U32.AND P5, PT, R3.reuse, R26, PT ;  /* 0x0000001a0300720c */ /* 0x040fe20003fa4070 */
[--C-:B------:R-:W-:Y:S01]  /*1240*/  @!P0 IMAD.IADD R20, R20, 0x1, -R3.reuse ;  /* 0x0000000114148824 */ /* 0x100fe200078e0a03 */
[C---:B------:R-:W-:Y:S01]  /*1250*/  ISETP.GT.U32.AND P0, PT, R3.reuse, R30, PT ;  /* 0x0000001e0300720c */ /* 0x040fe20003f04070 */
[--C-:B------:R-:W-:Y:S01]  /*1260*/  @!P3 IMAD.IADD R28, R28, 0x1, -R3.reuse ;  /* 0x000000011c1cb824 */ /* 0x100fe200078e0a03 */
[----:B------:R-:W-:Y:S01]  /*1270*/  ISETP.GT.U32.AND P3, PT, R3, R34, PT ;  /* 0x000000220300720c */ /* 0x000fe20003f64070 */
[--C-:B------:R-:W-:Y:S01]  /*1280*/  @!P2 IMAD.IADD R36, R36, 0x1, -R3.reuse ;  /* 0x000000012424a824 */ /* 0x100fe200078e0a03 */
[----:B------:R-:W-:Y:S01]  /*1290*/  ISETP.GE.AND P2, PT, R33, RZ, PT ;  /* 0x000000ff2100720c */ /* 0x000fe20003f46270 */
[--C-:B------:R-:W-:Y:S01]  /*12a0*/  @!P1 IMAD.IADD R6, R6, 0x1, -R3.reuse ;  /* 0x0000000106069824 */ /* 0x100fe200078e0a03 */
[----:B------:R-:W-:Y:S01]  /*12b0*/  ISETP.GE.AND P1, PT, R29, RZ, PT ;  /* 0x000000ff1d00720c */ /* 0x000fe20003f26270 */
[--C-:B------:R-:W-:Y:S01]  /*12c0*/  @!P6 IMAD.IADD R24, R24, 0x1, -R3.reuse ;  /* 0x000000011818e824 */ /* 0x100fe200078e0a03 */
[C---:B------:R-:W-:Y:S01]  /*12d0*/  ISETP.GT.U32.AND P6, PT, R3.reuse, R32, PT ;  /* 0x000000200300720c */ /* 0x040fe20003fc4070 */
[----:B------:R-:W-:Y:S01]  /*12e0*/  @!P4 IMAD.MOV R18, RZ, RZ, -R18 ;  /* 0x000000ffff12c224 */ /* 0x000fe200078e0a12 */
[----:B------:R-:W-:Y:S01]  /*12f0*/  ISETP.GT.U32.AND P4, PT, R3, R6, PT ;  /* 0x000000060300720c */ /* 0x000fe20003f84070 */
[--C-:B------:R-:W-:Y:S01]  /*1300*/  @!P5 IMAD.IADD R26, R26, 0x1, -R3.reuse ;  /* 0x000000011a1ad824 */ /* 0x100fe200078e0a03 */
[----:B------:R-:W-:Y:S01]  /*1310*/  ISETP.GE.AND P5, PT, R27, RZ, PT ;  /* 0x000000ff1b00720c */ /* 0x000fe20003fa6270 */
[--C-:B------:R-:W-:Y:S01]  /*1320*/  @!P0 IMAD.IADD R30, R30, 0x1, -R3.reuse ;  /* 0x000000011e1e8824 */ /* 0x100fe200078e0a03 */
[----:B------:R-:W-:Y:S01]  /*1330*/  ISETP.GE.AND P0, PT, R31, RZ, PT ;  /* 0x000000ff1f00720c */ /* 0x000fe20003f06270 */
[----:B------:R-:W-:Y:S01]  /*1340*/  @!P3 IMAD.IADD R34, R34, 0x1, -R3 ;  /* 0x000000012222b824 */ /* 0x000fe200078e0a03 */
[----:B------:R-:W-:Y:S01]  /*1350*/  ISETP.GT.U32.AND P3, PT, R3, R28, PT ;  /* 0x0000001c0300720c */ /* 0x000fe20003f64070 */
[----:B------:R-:W-:-:S02]  /*1360*/  @!P2 IMAD.MOV R24, RZ, RZ, -R24 ;  /* 0x000000ffff18a224 */ /* 0x000fc400078e0a18 */
[----:B------:R-:W-:Y:S01]  /*1370*/  @!P1 IMAD.MOV R22, RZ, RZ, -R22 ;  /* 0x000000ffff169224 */ /* 0x000fe200078e0a16 */
[C---:B------:R-:W-:Y:S01]  /*1380*/  ISETP.GT.U32.AND P2, PT, R3.reuse, R34, PT ;  /* 0x000000220300720c */ /* 0x040fe20003f44070 */
[--C-:B------:R-:W-:Y:S01]  /*1390*/  @!P6 IMAD.IADD R32, R32, 0x1, -R3.reuse ;  /* 0x000000012020e824 */ /* 0x100fe200078e0a03 */
[----:B------:R-:W-:Y:S01]  /*13a0*/  ISETP.GT.U32.AND P1, PT, R3, R30, PT ;  /* 0x0000001e0300720c */ /* 0x000fe20003f24070 */
[--C-:B------:R-:W-:Y:S01]  /*13b0*/  @!P4 IMAD.IADD R6, R6, 0x1, -R3.reuse ;  /* 0x000000010606c824 */ /* 0x100fe200078e0a03 */
[----:B------:R-:W-:Y:S01]  /*13c0*/  ISETP.GE.AND P4, PT, R39, RZ, PT ;  /* 0x000000ff2700720c */ /* 0x000fe20003f86270 */
[----:B------:R-:W-:Y:S01]  /*13d0*/  @!P5 IMAD.MOV R20, RZ, RZ, -R20 ;  /* 0x000000ffff14d224 */ /* 0x000fe200078e0a14 */
[C---:B------:R-:W-:Y:S01]  /*13e0*/  ISETP.GT.U32.AND P5, PT, R3.reuse, R32, PT ;  /* 0x000000200300720c */ /* 0x040fe20003fa4070 */
[----:B------:R-:W-:Y:S01]  /*13f0*/  @!P0 IMAD.MOV R12, RZ, RZ, -R12 ;  /* 0x000000ffff0c8224 */ /* 0x000fe200078e0a0c */
[----:B------:R-:W-:Y:S01]  /*1400*/  ISETP.GT.U32.AND P0, PT, R3, R36, PT ;  /* 0x000000240300720c */ /* 0x000fe20003f04070 */
[--C-:B------:R-:W-:Y:S01]  /*1410*/  @!P3 IMAD.IADD R28, R28, 0x1, -R3.reuse ;  /* 0x000000011c1cb824 */ /* 0x100fe200078e0a03 */
[----:B------:R-:W-:Y:S01]  /*1420*/  ISETP.GE.AND P6, PT, R35, RZ, PT ;  /* 0x000000ff2300720c */ /* 0x000fe20003fc6270 */
[----:B------:R-:W-:Y:S01]  /*1430*/  IMAD.SHL.U32 R5, R0, 0x20, RZ ;  /* 0x0000002000057824 */ /* 0x000fe200078e00ff */
[----:B------:R-:W-:Y:S01]  /*1440*/  ISETP.GE.AND P3, PT, R37, RZ, PT ;  /* 0x000000ff2500720c */ /* 0x000fe20003f66270 */
[--C-:B------:R-:W-:Y:S01]  /*1450*/  @!P2 IMAD.IADD R34, R34, 0x1, -R3.reuse ;  /* 0x000000012222a824 */ /* 0x100fe200078e0a03 */
[----:B------:R-:W-:Y:S01]  /*1460*/  ISETP.NE.AND P2, PT, R13, RZ, PT ;  /* 0x000000ff0d00720c */ /* 0x000fe20003f45270 */
[--C-:B------:R-:W-:Y:S01]  /*1470*/  @!P1 IMAD.IADD R30, R30, 0x1, -R3.reuse ;  /* 0x000000011e1e9824 */ /* 0x100fe200078e0a03 */
[----:B------:R-:W-:Y:S01]  /*1480*/  LOP3.LUT R13, RZ, R13, RZ, 0x33, !PT ;  /* 0x0000000dff0d7212 */ /* 0x000fe200078e33ff */
[----:B------:R-:W-:Y:S01]  /*1490*/  @!P4 IMAD.MOV R6, RZ, RZ, -R6 ;  /* 0x000000ffff06c224 */ /* 0x000fe200078e0a06 */
[----:B------:R-:W-:Y:S01]  /*14a0*/  ISETP.GE.AND P1, PT, R40, RZ, PT ;  /* 0x000000ff2800720c */ /* 0x000fe20003f26270 */
[--C-:B------:R-:W-:Y:S01]  /*14b0*/  @!P5 IMAD.IADD R32, R32, 0x1, -R3.reuse ;  /* 0x000000012020d824 */ /* 0x100fe200078e0a03 */
[----:B------:R-:W-:Y:S01]  /*14c0*/  SEL R18, R13, R18, !P2 ;  /* 0x000000120d127207 */ /* 0x000fe20005000000 */
[----:B------:R-:W-:Y:S01]  /*14d0*/  @!P0 IMAD.IADD R36, R36, 0x1, -R3 ;  /* 0x0000000124248824 */ /* 0x000fe200078e0a03 */
[----:B------:R-:W-:Y:S01]  /*14e0*/  ISETP.GE.AND P0, PT, R41, RZ, PT ;  /* 0x000000ff2900720c */ /* 0x000fe20003f06270 */
[----:B------:R-:W-:Y:S01]  /*14f0*/  @!P6 IMAD.MOV R26, RZ, RZ, -R26 ;  /* 0x000000ffff1ae224 */ /* 0x000fe200078e0a1a */
[----:B------:R-:W-:Y:S01]  /*1500*/  ISETP.GE.AND P5, PT, R42, RZ, PT ;  /* 0x000000ff2a00720c */ /* 0x000fe20003fa6270 */
[----:B------:R-:W-:Y:S01]  /*1510*/  IMAD R18, R18, UR4, RZ ;  /* 0x0000000412127c24 */ /* 0x000fe2000f8e02ff */
[----:B------:R-:W-:Y:S01]  /*1520*/  ISETP.GE.AND P6, PT, R4, RZ, PT ;  /* 0x000000ff0400720c */ /* 0x000fe20003fc6270 */
[----:B------:R-:W-:Y:S01]  /*1530*/  @!P3 IMAD.MOV R28, RZ, RZ, -R28 ;  /* 0x000000ffff1cb224 */ /* 0x000fe200078e0a1c */
[----:B------:R-:W-:Y:S01]  /*1540*/  SEL R6, R13, R6, !P2 ;  /* 0x000000060d067207 */ /* 0x000fe20005000000 */
[----:B------:R-:W-:Y:S01]  /*1550*/  IMAD R15, R15, UR5, RZ ;  /* 0x000000050f0f7c24 */ /* 0x000fe2000f8e02ff */
[C---:B------:R-:W-:Y:S01]  /*1560*/  SEL R14, R13.reuse, R14, !P2 ;  /* 0x0000000e0d0e7207 */ /* 0x040fe20005000000 */
[----:B------:R-:W-:Y:S01]  /*1570*/  @!P1 IMAD.MOV R30, RZ, RZ, -R30 ;  /* 0x000000ffff1e9224 */ /* 0x000fe200078e0a1e */
[----:B------:R-:W-:Y:S01]  /*1580*/  SHF.R.S32.HI R111, RZ, 0x1f, R18 ;  /* 0x0000001fff6f7819 */ /* 0x000fe20000011412 */
[----:B------:R-:W-:Y:S01]  /*1590*/  IMAD R6, R6, UR4, RZ ;  /* 0x0000000406067c24 */ /* 0x000fe2000f8e02ff */
[----:B------:R-:W-:Y:S01]  /*15a0*/  IADD3 R83, P4, R18, UR14, RZ ;  /* 0x0000000e12537c10 */ /* 0x000fe2000ff9e0ff */
[----:B------:R-:W-:Y:S01]  /*15b0*/  IMAD R14, R14, UR4, RZ ;  /* 0x000000040e0e7c24 */ /* 0x000fe2000f8e02ff */
[----:B------:R-:W-:Y:S01]  /*15c0*/  SEL R10, R13, R10, !P2 ;  /* 0x0000000a0d0a7207 */ /* 0x000fe20005000000 */
[----:B------:R-:W-:Y:S01]  /*15d0*/  @!P0 IMAD.MOV R32, RZ, RZ, -R32 ;  /* 0x000000ffff208224 */ /* 0x000fe200078e0a20 */
[----:B------:R-:W-:Y:S01]  /*15e0*/  IADD3.X R111, R111, UR15, RZ, P4, !PT ;  /* 0x0000000f6f6f7c10 */ /* 0x000fe2000a7fe4ff */
[----:B------:R-:W-:Y:S01]  /*15f0*/  @!P5 IMAD.MOV R34, RZ, RZ, -R34 ;  /* 0x000000ffff22d224 */ /* 0x000fe200078e0a22 */
[C---:B------:R-:W-:Y:S01]  /*1600*/  SEL R26, R13.reuse, R26, !P2 ;  /* 0x0000001a0d1a7207 */ /* 0x040fe20005000000 */
[----:B------:R-:W-:Y:S01]  /*1610*/  @!P6 IMAD.MOV R36, RZ, RZ, -R36 ;  /* 0x000000ffff24e224 */ /* 0x000fe200078e0a24 */
[----:B------:R-:W-:Y:S01]  /*1620*/  SHF.R.S32.HI R69, RZ, 0x1f, R6 ;  /* 0x0000001fff457819 */ /* 0x000fe20000011406 */
[----:B------:R-:W-:Y:S01]  /*1630*/  IMAD R10, R10, UR4, RZ ;  /* 0x000000040a0a7c24 */ /* 0x000fe2000f8e02ff */
[----:B------:R-:W-:Y:S01]  /*1640*/  IADD3 R113, P4, R6, UR14, RZ ;  /* 0x0000000e06717c10 */ /* 0x000fe2000ff9e0ff */
[----:B------:R-:W-:Y:S01]  /*1650*/  IMAD R26, R26, UR4, RZ ;  /* 0x000000041a1a7c24 */ /* 0x000fe2000f8e02ff */
[----:B------:R-:W0:Y:S01]  /*1660*/  LDC R6, c[0x0][0x238] ;  /* 0x00008e00ff067b82 */ /* 0x000e220000000800 */
[C---:B------:R-:W-:Y:S01]  /*1670*/  SEL R8, R13.reuse, R8, !P2 ;  /* 0x000000080d087207 */ /* 0x040fe20005000000 */
[----:B------:R-:W-:Y:S01]  /*1680*/  UIADD3 UR5, UR8, 0x800, URZ ;  /* 0x0000080008057890 */ /* 0x000fe2000fffe03f */
[----:B------:R-:W-:-:S02]  /*1690*/  SEL R24, R13, R24, !P2 ;  /* 0x000000180d187207 */ /* 0x000fc40005000000 */
[----:B------:R-:W-:Y:S02]  /*16a0*/  CS2R R40, SRZ ;  /* 0x0000000000287805 */ /* 0x000fe4000001ff00 */
[----:B------:R-:W-:Y:S01]  /*16b0*/  SHF.R.S32.HI R103, RZ, 0x1f, R14 ;  /* 0x0000001fff677819 */ /* 0x000fe2000001140e */
[----:B------:R-:W-:Y:S01]  /*16c0*/  IMAD R8, R8, UR4, RZ ;  /* 0x0000000408087c24 */ /* 0x000fe2000f8e02ff */
[----:B------:R-:W-:Y:S01]  /*16d0*/  IADD3 R79, P1, R14, UR14, RZ ;  /* 0x0000000e0e4f7c10 */ /* 0x000fe2000ff3e0ff */
[----:B------:R-:W-:Y:S01]  /*16e0*/  IMAD R24, R24, UR4, RZ ;  /* 0x0000000418187c24 */ /* 0x000fe2000f8e02ff */
[----:B------:R-:W-:Y:S01]  /*16f0*/  LOP3.LUT R5, R5, 0x760, RZ, 0xc0, !PT ;  /* 0x0000076005057812 */ /* 0x000fe200078ec0ff */
[----:B------:R-:W-:Y:S01]  /*1700*/  USHF.R.U32.HI UR5, URZ, 0x4, UR5 ;  /* 0x000000043f057899 */ /* 0x000fe20008011605 */
[----:B------:R-:W-:Y:S02]  /*1710*/  SEL R16, R13, R16, !P2 ;  /* 0x000000100d107207 */ /* 0x000fe40005000000 */
[----:B------:R-:W-:-:S02]  /*1720*/  CS2R R42, SRZ ;  /* 0x00000000002a7805 */ /* 0x000fc4000001ff00 */
[C---:B------:R-:W-:Y:S02]  /*1730*/  SEL R20, R13.reuse, R20, !P2 ;  /* 0x000000140d147207 */ /* 0x040fe40005000000 */
[C---:B------:R-:W-:Y:S01]  /*1740*/  SEL R22, R13.reuse, R22, !P2 ;  /* 0x000000160d167207 */ /* 0x040fe20005000000 */
[----:B------:R-:W-:Y:S01]  /*1750*/  IMAD R16, R16, UR4, RZ ;  /* 0x0000000410107c24 */ /* 0x000fe2000f8e02ff */
        /* <DEDUP_REMOVED lines=10> */
[----:B------:R-:W-:Y:S01]  /*1800*/  SEL R13, R13, R36, !P2 ;  /* 0x000000240d0d7207 */ /* 0x000fe20005000000 */
[----:B------:R-:W-:Y:S01]  /*1810*/  IMAD R32, R32, UR4, RZ ;  /* 0x0000000420207c24 */ /* 0x000fe2000f8e02ff */
[----:B------:R-:W-:Y:S01]  /*1820*/  SHF.R.S32.HI R99, RZ, 0x1f, R10 ;  /* 0x0000001fff637819 */ /* 0x000fe2000001140a */
[----:B------:R-:W-:Y:S01]  /*1830*/  IMAD R34, R34, UR4, RZ ;  /* 0x0000000422227c24 */ /* 0x000fe2000f8e02ff */
[----:B------:R-:W-:Y:S01]  /*1840*/  IADD3 R77, P2, R10, UR14, RZ ;  /* 0x0000000e0a4d7c10 */ /* 0x000fe2000ff5e0ff */
[----:B------:R-:W-:Y:S01]  /*1850*/  IMAD R13, R13, UR4, RZ ;  /* 0x000000040d0d7c24 */ /* 0x000fe2000f8e02ff */
[----:B------:R-:W-:Y:S01]  /*1860*/  IADD3.X R103, R103, UR15, RZ, P1, !PT ;  /* 0x0000000f67677c10 */ /* 0x000fe20008ffe4ff */
[----:B------:R-:W-:Y:S01]  /*1870*/  USHF.R.U32.HI UR4, URZ, 0x4, UR8 ;  /* 0x000000043f047899 */ /* 0x000fe20008011608 */
[----:B------:R-:W-:Y:S01]  /*1880*/  SHF.R.S32.HI R68, RZ, 0x1f, R26 ;  /* 0x0000001fff447819 */ /* 0x000fe2000001141a */
[-C--:B0-----:R-:W-:Y:S01]  /*1890*/  IMAD R23, R23, R6.reuse, RZ ;  /* 0x0000000617177224 */ /* 0x081fe200078e02ff */
[----:B------:R-:W-:Y:S01]  /*18a0*/  IADD3 R105, P1, R26, UR14, RZ ;  /* 0x0000000e1a697c10 */ /* 0x000fe2000ff3e0ff */
[-C--:B------:R-:W-:Y:S01]  /*18b0*/  IMAD R21, R21, R6.reuse, RZ ;  /* 0x0000000615157224 */ /* 0x080fe200078e02ff */
[----:B------:R-:W-:Y:S01]  /*18c0*/  LOP3.LUT R7, R5, 0x90, R38, 0xf8, !PT ;  /* 0x0000009005077812 */ /* 0x000fe200078ef826 */
[-C--:B------:R-:W-:Y:S01]  /*18d0*/  IMAD R19, R19, R6.reuse, RZ ;  /* 0x0000000613137224 */ /* 0x080fe200078e02ff */
[----:B------:R-:W-:Y:S01]  /*18e0*/  SHF.R.S32.HI R89, RZ, 0x1f, R8 ;  /* 0x0000001fff597819 */ /* 0x000fe20000011408 */
[-C--:B------:R-:W-:Y:S01]  /*18f0*/  IMAD R17, R17, R6.reuse, RZ ;  /* 0x0000000611117224 */ /* 0x080fe200078e02ff */
[----:B------:R-:W-:Y:S01]  /*1900*/  IADD3 R5, P3, R8, UR14, RZ ;  /* 0x0000000e08057c10 */ /* 0x000fe2000ff7e0ff */
[-C--:B------:R-:W-:Y:S01]  /*1910*/  IMAD R11, R11, R6.reuse, RZ ;  /* 0x000000060b0b7224 */ /* 0x080fe200078e02ff */
[----:B------:R-:W-:Y:S01]  /*1920*/  IADD3.X R99, R99, UR15, RZ, P2, !PT ;  /* 0x0000000f63637c10 */ /* 0x000fe200097fe4ff */
[----:B------:R-:W-:Y:S01]  /*1930*/  IMAD R9, R9, R6, RZ ;  /* 0x0000000609097224 */ /* 0x000fe200078e02ff */
[----:B------:R-:W-:Y:S01]  /*1940*/  SHF.R.S32.HI R64, RZ, 0x1f, R24 ;  /* 0x0000001fff407819 */ /* 0x000fe20000011418 */
[----:B------:R-:W-:Y:S01]  /*1950*/  IMAD.SHL.U32 R8, R6, 0x20, RZ ;  /* 0x0000002006087824 */ /* 0x000fe200078e00ff */
[----:B------:R-:W-:-:S02]  /*1960*/  IADD3 R101, P2, R24, UR14, RZ ;  /* 0x0000000e18657c10 */ /* 0x000fc4000ff5e0ff */
[----:B------:R-:W-:Y:S02]  /*1970*/  CS2R R24, SRZ ;  /* 0x0000000000187805 */ /* 0x000fe4000001ff00 */
[----:B------:R-:W-:Y:S02]  /*1980*/  IADD3.X R68, R68, UR15, RZ, P1, !PT ;  /* 0x0000000f44447c10 */ /* 0x000fe40008ffe4ff */
[----:B------:R-:W-:Y:S02]  /*1990*/  CS2R R26, SRZ ;  /* 0x00000000001a7805 */ /* 0x000fe4000001ff00 */
[----:B------:R-:W-:Y:S02]  /*19a0*/  IADD3 R73, P1, R15, UR10, RZ ;  /* 0x0000000a0f497c10 */ /* 0x000fe4000ff3e0ff */
[----:B------:R-:W-:Y:S02]  /*19b0*/  CS2R R36, SRZ ;  /* 0x0000000000247805 */ /* 0x000fe4000001ff00 */
[----:B------:R-:W-:-:S02]  /*19c0*/  IADD3.X R89, R89, UR15, RZ, P3, !PT ;  /* 0x0000000f59597c10 */ /* 0x000fc40009ffe4ff */
[----:B------:R-:W-:Y:S02]  /*19d0*/  CS2R R38, SRZ ;  /* 0x0000000000267805 */ /* 0x000fe4000001ff00 */
[----:B------:R-:W-:Y:S01]  /*19e0*/  SHF.R.S32.HI R107, RZ, 0x1f, R16 ;  /* 0x0000001fff6b7819 */ /* 0x000fe20000011410 */
[----:B------:R-:W-:Y:S01]  /*19f0*/  USGXT.U32 UR4, UR4, 0xe ;  /* 0x0000000e0404789a */ /* 0x000fe20008000000 */
[----:B------:R-:W-:Y:S01]  /*1a00*/  IADD3 R81, P0, R16, UR14, RZ ;  /* 0x0000000e10517c10 */ /* 0x000fe2000ff1e0ff */
[----:B------:R-:W-:Y:S01]  /*1a10*/  ULDC UR10, c[0x0][0x230] ;  /* 0x00008c00000a7ab9 */ /* 0x000fe20000000800 */
[----:B------:R-:W-:Y:S02]  /*1a20*/  SHF.R.S32.HI R115, RZ, 0x1f, R20 ;  /* 0x0000001fff737819 */ /* 0x000fe40000011414 */
[----:B------:R-:W-:Y:S02]  /*1a30*/  IADD3 R85, P6, R20, UR14, RZ ;  /* 0x0000000e14557c10 */ /* 0x000fe4000ffde0ff */
[----:B------:R-:W-:-:S02]  /*1a40*/  SHF.R.S32.HI R119, RZ, 0x1f, R22 ;  /* 0x0000001fff777819 */ /* 0x000fc40000011416 */
[----:B------:R-:W-:Y:S02]  /*1a50*/  IADD3 R87, P5, R22, UR14, RZ ;  /* 0x0000000e16577c10 */ /* 0x000fe4000ffbe0ff */
[----:B------:R-:W-:Y:S02]  /*1a60*/  SHF.R.S32.HI R123, RZ, 0x1f, R12 ;  /* 0x0000001fff7b7819 */ /* 0x000fe4000001140c */
[----:B------:R-:W-:Y:S02]  /*1a70*/  IADD3 R91, P3, R12, UR14, RZ ;  /* 0x0000000e0c5b7c10 */ /* 0x000fe4000ff7e0ff */
[----:B------:R-:W-:Y:S02]  /*1a80*/  IADD3.X R64, R64, UR15, RZ, P2, !PT ;  /* 0x0000000f40407c10 */ /* 0x000fe400097fe4ff */
[----:B------:R-:W-:Y:S02]  /*1a90*/  SHF.R.S32.HI R61, RZ, 0x1f, R13 ;  /* 0x0000001fff3d7819 */ /* 0x000fe4000001140d */
[----:B------:R-:W-:-:S02]  /*1aa0*/  IADD3 R66, P2, R13, UR14, RZ ;  /* 0x0000000e0d427c10 */ /* 0x000fc4000ff5e0ff */
[----:B------:R-:W-:Y:S01]  /*1ab0*/  LEA.HI.X.SX32 R59, R15, UR11, 0x1, P1 ;  /* 0x0000000b0f3b7c11 */ /* 0x000fe200088f0eff */
[----:B------:R-:W-:Y:S01]  /*1ac0*/  USHF.L.U32 UR11, UR6, 0x5, URZ ;  /* 0x00000005060b7899 */ /* 0x000fe2000800063f */
[----:B------:R-:W-:Y:S01]  /*1ad0*/  LEA.HI R22, R0, 0xe, RZ, 0x1a ;  /* 0x0000000e00167811 */ /* 0x000fe200078fd0ff */
[----:B------:R-:W-:Y:S01]  /*1ae0*/  USGXT.U32 UR6, UR5, 0xe ;  /* 0x0000000e0506789a */ /* 0x000fe20008000000 */
[C---:B------:R-:W-:Y:S02]  /*1af0*/  LOP3.LUT R20, R62.reuse, 0x1a, RZ, 0xfc, !PT ;  /* 0x0000001a3e147812 */ /* 0x040fe400078efcff */
[----:B------:R-:W-:Y:S01]  /*1b00*/  LOP3.LUT R18, R62, 0x16, RZ, 0xfc, !PT ;  /* 0x000000163e127812 */ /* 0x000fe200078efcff */
[-C--:B------:R-:W-:Y:S01]  /*1b10*/  IMAD R22, R22, R6.reuse, RZ ;  /* 0x0000000616167224 */ /* 0x080fe200078e02ff */
[----:B------:R-:W-:Y:S01]  /*1b20*/  LOP3.LUT R16, R62, 0x12, RZ, 0xfc, !PT ;  /* 0x000000123e107812 */ /* 0x000fe200078efcff */
[-C--:B------:R-:W-:Y:S01]  /*1b30*/  IMAD R20, R20, R6.reuse, RZ ;  /* 0x0000000614147224 */ /* 0x080fe200078e02ff */
[----:B------:R-:W-:Y:S01]  /*1b40*/  LOP3.LUT R15, R62, 0x10, RZ, 0xfc, !PT ;  /* 0x000000103e0f7812 */ /* 0x000fe200078efcff */
[-C--:B------:R-:W-:Y:S01]  /*1b50*/  IMAD R18, R18, R6.reuse, RZ ;  /* 0x0000000612127224 */ /* 0x080fe200078e02ff */
[----:B------:R-:W-:Y:S01]  /*1b60*/  LOP3.LUT R14, R62, 0xc, RZ, 0xfc, !PT ;  /* 0x0000000c3e0e7812 */ /* 0x000fe200078efcff */
[-C--:B------:R-:W-:Y:S01]  /*1b70*/  IMAD R16, R16, R6.reuse, RZ ;  /* 0x0000000610107224 */ /* 0x080fe200078e02ff */
[C---:B------:R-:W-:Y:S01]  /*1b80*/  LOP3.LUT R13, R62.reuse, 0xa, RZ, 0xfc, !PT ;  /* 0x0000000a3e0d7812 */ /* 0x040fe200078efcff */
[-C--:B------:R-:W-:Y:S01]  /*1b90*/  IMAD R15, R15, R6.reuse, RZ ;  /* 0x000000060f0f7224 */ /* 0x080fe200078e02ff */
[----:B------:R-:W-:Y:S01]  /*1ba0*/  LOP3.LUT R12, R62, 0x8, RZ, 0xfc, !PT ;  /* 0x000000083e0c7812 */ /* 0x000fe200078efcff */
[-C--:B------:R-:W-:Y:S01]  /*1bb0*/  IMAD R14, R14, R6.reuse, RZ ;  /* 0x000000060e0e7224 */ /* 0x080fe200078e02ff */
[----:B------:R-:W-:Y:S01]  /*1bc0*/  LOP3.LUT R10, R62, 0x4, RZ, 0xfc, !PT ;  /* 0x000000043e0a7812 */ /* 0x000fe200078efcff */
[-C--:B------:R-:W-:Y:S01]  /*1bd0*/  IMAD R13, R13, R6.reuse, RZ ;  /* 0x000000060d0d7224 */ /* 0x080fe200078e02ff */
[----:B------:R-:W-:Y:S01]  /*1be0*/  IADD3.X R107, R107, UR15, RZ, P0, !PT ;  /* 0x0000000f6b6b7c10 */ /* 0x000fe200087fe4ff */
[-C--:B------:R-:W-:Y:S01]  /*1bf0*/  IMAD R12, R12, R6.reuse, RZ ;  /* 0x000000060c0c7224 */ /* 0x080fe200078e02ff */
[----:B------:R-:W-:Y:S01]  /*1c00*/  IADD3.X R115, R115, UR15, RZ, P6, !PT ;  /* 0x0000000f73737c10 */ /* 0x000fe2000b7fe4ff */
[-C--:B------:R-:W-:Y:S01]  /*1c10*/  IMAD R10, R10, R6.reuse, RZ ;  /* 0x000000060a0a7224 */ /* 0x080fe200078e02ff */
[----:B------:R-:W-:Y:S01]  /*1c20*/  IADD3.X R119, R119, UR15, RZ, P5, !PT ;  /* 0x0000000f77777c10 */ /* 0x000fe2000affe4ff */
[----:B------:R-:W-:Y:S01]  /*1c30*/  IMAD R6, R62, R6, RZ ;  /* 0x000000063e067224 */ /* 0x000fe200078e02ff */
[----:B------:R-:W-:-:S02]  /*1c40*/  IADD3.X R123, R123, UR15, RZ, P3, !PT ;  /* 0x0000000f7b7b7c10 */ /* 0x000fc40009ffe4ff */
[----:B------:R-:W-:Y:S02]  /*1c50*/  SHF.R.S32.HI R71, RZ, 0x1f, R28 ;  /* 0x0000001fff477819 */ /* 0x000fe4000001141c */
[----:B------:R-:W-:Y:S02]  /*1c60*/  IADD3 R109, P0, R28, UR14, RZ ;  /* 0x0000000e1c6d7c10 */ /* 0x000fe4000ff1e0ff */
[----:B------:R-:W-:Y:S02]  /*1c70*/  CS2R R28, SRZ ;  /* 0x00000000001c7805 */ /* 0x000fe4000001ff00 */
[----:B------:R-:W-:Y:S02]  /*1c80*/  SHF.R.S32.HI R67, RZ, 0x1f, R30 ;  /* 0x0000001fff437819 */ /* 0x000fe4000001141e */
[----:B------:R-:W-:Y:S02]  /*1c90*/  IADD3 R117, P6, R30, UR14, RZ ;  /* 0x0000000e1e757c10 */ /* 0x000fe4000ffde0ff */
[----:B------:R-:W-:-:S02]  /*1ca0*/  CS2R R30, SRZ ;  /* 0x00000000001e7805 */ /* 0x000fc4000001ff00 */
[----:B------:R-:W-:Y:S02]  /*1cb0*/  SHF.R.S32.HI R65, RZ, 0x1f, R32 ;  /* 0x0000001fff417819 */ /* 0x000fe40000011420 */
[----:B------:R-:W-:Y:S02]  /*1cc0*/  IADD3 R121, P5, R32, UR14, RZ ;  /* 0x0000000e20797c10 */ /* 0x000fe4000ffbe0ff */
[----:B------:R-:W-:Y:S02]  /*1cd0*/  CS2R R32, SRZ ;  /* 0x0000000000207805 */ /* 0x000fe4000001ff00 */
[----:B------:R-:W-:Y:S02]  /*1ce0*/  SHF.R.S32.HI R63, RZ, 0x1f, R34 ;  /* 0x0000001fff3f7819 */ /* 0x000fe40000011422 */
[----:B------:R-:W-:Y:S02]  /*1cf0*/  IADD3 R125, P3, R34, UR14, RZ ;  /* 0x0000000e227d7c10 */ /* 0x000fe4000ff7e0ff */
[----:B------:R-:W-:-:S02]  /*1d00*/  CS2R R34, SRZ ;  /* 0x0000000000227805 */ /* 0x000fc4000001ff00 */
[----:B------:R-:W-:Y:S02]  /*1d10*/  LOP3.LUT R7, R7, R62, RZ, 0xfc, !PT ;  /* 0x0000003e07077212 */ /* 0x000fe400078efcff */
[----:B------:R-:W-:Y:S02]  /*1d20*/  IADD3.X R71, R71, UR15, RZ, P0, !PT ;  /* 0x0000000f47477c10 */ /* 0x000fe400087fe4ff */
[----:B------:R-:W-:Y:S02]  /*1d30*/  IADD3.X R69, R69, UR15, RZ, P4, !PT ;  /* 0x0000000f45457c10 */ /* 0x000fe4000a7fe4ff */
[----:B------:R-:W-:Y:S02]  /*1d40*/  IADD3.X R67, R67, UR15, RZ, P6, !PT ;  /* 0x0000000f43437c10 */ /* 0x000fe4000b7fe4ff */
[----:B------:R-:W-:Y:S02]  /*1d50*/  IADD3.X R65, R65, UR15, RZ, P5, !PT ;  /* 0x0000000f41417c10 */ /* 0x000fe4000affe4ff */
[----:B------:R-:W-:-:S02]  /*1d60*/  IADD3.X R63, R63, UR15, RZ, P3, !PT ;  /* 0x0000000f3f3f7c10 */ /* 0x000fc40009ffe4ff */
[----:B------:R-:W-:Y:S02]  /*1d70*/  IADD3.X R61, R61, UR15, RZ, P2, !PT ;  /* 0x0000000f3d3d7c10 */ /* 0x000fe400097fe4ff */
[----:B------:R-:W-:Y:S02]  /*1d80*/  SHF.R.S32.HI R4, RZ, 0x1f, R56 ;  /* 0x0000001fff047819 */ /* 0x000fe40000011438 */
[----:B------:R-:W-:-:S07]  /*1d90*/  LOP3.LUT R3, R7, 0x10, RZ, 0x3c, !PT ;  /* 0x0000001007037812 */ /* 0x000fce00078e3cff */
.L_x_1:
[----:B------:R-:W-:Y:S02]  /*1da0*/  ISETP.GE.AND P0, PT, R62, UR10, PT ;  /* 0x0000000a3e007c0c */ /* 0x000fe4000bf06270 */
[----:B------:R-:W-:Y:S02]  /*1db0*/  IADD3 R94, P1, R6, R73, RZ ;  /* 0x00000049065e7210 */ /* 0x000fe40007f3e0ff */
[----:B------:R-:W-:Y:S02]  /*1dc0*/  LOP3.LUT R70, R62, 0x2, RZ, 0xfc, !PT ;  /* 0x000000023e467812 */ /* 0x000fe400078efcff */
[----:B------:R-:W-:Y:S02]  /*1dd0*/  PRMT R112, RZ, 0x7610, R112 ;  /* 0x00007610ff707816 */ /* 0x000fe40000000070 */
[----:B------:R-:W-:Y:S02]  /*1de0*/  LEA.HI.X.SX32 R95, R6, R59, 0x1, P1 ;  /* 0x0000003b065f7211 */ /* 0x000fe400008f0eff */
[----:B------:R-:W-:-:S02]  /*1df0*/  ISETP.GE.AND P1, PT, R70, UR10, PT ;  /* 0x0000000a46007c0c */ /* 0x000fc4000bf26270 */
[----:B------:R-:W-:Y:S01]  /*1e00*/  LOP3.LUT R70, R62, 0x4, RZ, 0xfc, !PT ;  /* 0x000000043e467812 */ /* 0x000fe200078efcff */
[----:B------:R0:W2:Y:S01]  /*1e10*/  @!P0 LDG.E.U8 R112, desc[UR12][R94.64] ;  /* 0x0000000c5e708981 */ /* 0x0000a2000c1e1100 */
[C---:B------:R-:W-:Y:S02]  /*1e20*/  IADD3 R96, P0, R9.reuse, R73, RZ ;  /* 0x0000004909607210 */ /* 0x040fe40007f1e0ff */
[----:B------:R-:W-:Y:S02]  /*1e30*/  ISETP.GE.AND P2, PT, R70, UR10, PT ;  /* 0x0000000a46007c0c */ /* 0x000fe4000bf46270 */
[----:B------:R-:W-:Y:S02]  /*1e40*/  PRMT R114, RZ, 0x7610, R114 ;  /* 0x00007610ff727816 */ /* 0x000fe40000000072 */
[----:B------:R-:W-:Y:S02]  /*1e50*/  LEA.HI.X.SX32 R97, R9, R59, 0x1, P0 ;  /* 0x0000003b09617211 */ /* 0x000fe400000f0eff */
[----:B------:R-:W-:-:S02]  /*1e60*/  IADD3 R92, P0, R10, R73, RZ ;  /* 0x000000490a5c7210 */ /* 0x000fc40007f1e0ff */
[----:B------:R-:W-:Y:S01]  /*1e70*/  LOP3.LUT R70, R62, 0x6, RZ, 0xfc, !PT ;  /* 0x000000063e467812 */ /* 0x000fe200078efcff */
[----:B------:R1:W3:Y:S01]  /*1e80*/  @!P1 LDG.E.U8 R114, desc[UR12][R96.64] ;  /* 0x0000000c60729981 */ /* 0x0002e2000c1e1100 */
[----:B------:R-:W-:Y:S02]  /*1e90*/  PRMT R116, RZ, 0x7610, R116 ;  /* 0x00007610ff747816 */ /* 0x000fe40000000074 */
[----:B------:R-:W-:Y:S02]  /*1ea0*/  LEA.HI.X.SX32 R93, R10, R59, 0x1, P0 ;  /* 0x0000003b0a5d7211 */ /* 0x000fe400000f0eff */
[----:B------:R-:W-:Y:S02]  /*1eb0*/  ISETP.GE.AND P1, PT, R70, UR10, PT ;  /* 0x0000000a46007c0c */ /* 0x000fe4000bf26270 */
[----:B------:R-:W-:Y:S01]  /*1ec0*/  LOP3.LUT R70, R62, 0x8, RZ, 0xfc, !PT ;  /* 0x000000083e467812 */ /* 0x000fe200078efcff */
[----:B------:R4:W5:Y:S01]  /*1ed0*/  @!P2 LDG.E.U8 R116, desc[UR12][R92.64] ;  /* 0x0000000c5c74a981 */ /* 0x000962000c1e1100 */
[----:B0-----:R-:W-:-:S02]  /*1ee0*/  IADD3 R94, P0, R11, R73, RZ ;  /* 0x000000490b5e7210 */ /* 0x001fc40007f1e0ff */
[----:B------:R-:W-:Y:S02]  /*1ef0*/  ISETP.GE.AND P2, PT, R70, UR10, PT ;  /* 0x0000000a46007c0c */ /* 0x000fe4000bf46270 */
[----:B------:R-:W-:Y:S02]  /*1f00*/  LEA.HI.X.SX32 R95, R11, R59, 0x1, P0 ;  /* 0x0000003b0b5f7211 */ /* 0x000fe400000f0eff */
[C---:B-1----:R-:W-:Y:S02]  /*1f10*/  IADD3 R96, P0, R12.reuse, R73, RZ ;  /* 0x000000490c607210 */ /* 0x042fe40007f1e0ff */
[----:B------:R-:W-:Y:S02]  /*1f20*/  PRMT R124, RZ, 0x7610, R124 ;  /* 0x00007610ff7c7816 */ /* 0x000fe4000000007c */
[----:B------:R-:W-:Y:S02]  /*1f30*/  LEA.HI.X.SX32 R97, R12, R59, 0x1, P0 ;  /* 0x0000003b0c617211 */ /* 0x000fe400000f0eff */
[----:B------:R-:W-:-:S03]  /*1f40*/  PRMT R120, RZ, 0x7610, R120 ;  /* 0x00007610ff787816 */ /* 0x000fc60000000078 */
[----:B------:R-:W5:Y:S04]  /*1f50*/  @!P2 LDG.E.U8 R124, desc[UR12][R96.64] ;  /* 0x0000000c607ca981 */ /* 0x000f68000c1e1100 */
[----:B------:R0:W5:Y:S01]  /*1f60*/  @!P1 LDG.E.U8 R120, desc[UR12][R94.64] ;  /* 0x0000000c5e789981 */ /* 0x000162000c1e1100 */
[----:B------:R-:W-:-:S04]  /*1f70*/  LOP3.LUT R70, R62, 0xa, RZ, 0xfc, !PT ;  /* 0x0000000a3e467812 */ /* 0x000fc800078efcff */
[----:B------:R-:W-:Y:S02]  /*1f80*/  ISETP.GE.AND P1, PT, R70, UR10, PT ;  /* 0x0000000a46007c0c */ /* 0x000fe4000bf26270 */
[----:B------:R-:W-:Y:S02]  /*1f90*/  LOP3.LUT R70, R62, 0xc, RZ, 0xfc, !PT ;  /* 0x0000000c3e467812 */ /* 0x000fe400078efcff */
[C---:B----4-:R-:W-:Y:S02]  /*1fa0*/  IADD3 R92, P0, R13.reuse, R73, RZ ;  /* 0x000000490d5c7210 */ /* 0x050fe40007f1e0ff */
[----:B------:R-:W-:Y:S02]  /*1fb0*/  ISETP.GE.AND P2, PT, R70, UR10, PT ;  /* 0x0000000a46007c0c */ /* 0x000fe4000bf46270 */
[----:B------:R-:W-:Y:S02]  /*1fc0*/  LEA.HI.X.SX32 R93, R13, R59, 0x1, P0 ;  /* 0x0000003b0d5d7211 */ /* 0x000fe400000f0eff */
[----:B0-----:R-:W-:-:S02]  /*1fd0*/  IADD3 R94, P0, R14, R73, RZ ;  /* 0x000000490e5e7210 */ /* 0x001fc40007f1e0ff */
[----:B------:R-:W-:Y:S02]  /*1fe0*/  LEA.HI R70, R0, 0xe, RZ, 0x1a ;  /* 0x0000000e00467811 */ /* 0x000fe400078fd0ff */
[----:B------:R-:W-:Y:S02]  /*1ff0*/  PRMT R122, RZ, 0x7610, R122 ;  /* 0x00007610ff7a7816 */ /* 0x000fe4000000007a */
[----:B------:R-:W-:Y:S02]  /*2000*/  PRMT R118, RZ, 0x7610, R118 ;  /* 0x00007610ff767816 */ /* 0x000fe40000000076 */
[----:B------:R-:W-:Y:S02]  /*2010*/  LEA.HI.X.SX32 R95, R14, R59, 0x1, P0 ;  /* 0x0000003b0e5f7211 */ /* 0x000fe400000f0eff */
[----:B------:R-:W-:Y:S01]  /*2020*/  LOP3.LUT R74, R62, 0x12, RZ, 0xfc, !PT ;  /* 0x000000123e4a7812 */ /* 0x000fe200078efcff */
[----:B------:R0:W4:Y:S01]  /*2030*/  @!P1 LDG.E.U8 R122, desc[UR12][R92.64] ;  /* 0x0000000c5c7a9981 */ /* 0x000122000c1e1100 */
[----:B------:R-:W-:-:S02]  /*2040*/  ISETP.GE.AND P0, PT, R70, UR10, PT ;  /* 0x0000000a46007c0c */ /* 0x000fc4000bf06270 */
[C---:B------:R-:W-:Y:S01]  /*2050*/  LOP3.LUT R72, R62.reuse, 0x10, RZ, 0xfc, !PT ;  /* 0x000000103e487812 */ /* 0x040fe200078efcff */
[----:B------:R1:W4:Y:S01]  /*2060*/  @!P2 LDG.E.U8 R118, desc[UR12][R94.64] ;  /* 0x0000000c5e76a981 */ /* 0x000322000c1e1100 */
[----:B------:R-:W-:Y:S02]  /*2070*/  LOP3.LUT R70, R62, 0x14, RZ, 0xfc, !PT ;  /* 0x000000143e467812 */ /* 0x000fe400078efcff */
[----:B------:R-:W-:Y:S02]  /*2080*/  ISETP.GE.AND P5, PT, R74, UR10, PT ;  /* 0x0000000a4a007c0c */ /* 0x000fe4000bfa6270 */
[----:B------:R-:W-:Y:S02]  /*2090*/  ISETP.GE.AND P1, PT, R72, UR10, PT ;  /* 0x0000000a48007c0c */ /* 0x000fe4000bf26270 */
[----:B0-----:R-:W-:Y:S02]  /*20a0*/  IADD3 R92, P2, R22, R73, RZ ;  /* 0x00000049165c7210 */ /* 0x001fe40007f5e0ff */
[----:B------:R-:W-:-:S02]  /*20b0*/  LOP3.LUT R74, R62, 0x18, RZ, 0xfc, !PT ;  /* 0x000000183e4a7812 */ /* 0x000fc400078efcff */
[----:B-1----:R-:W-:Y:S02]  /*20c0*/  IADD3 R94, P6, R15, R73, RZ ;  /* 0x000000490f5e7210 */ /* 0x002fe40007fde0ff */
[----:B------:R-:W-:Y:S02]  /*20d0*/  ISETP.GE.AND P3, PT, R70, UR10, PT ;  /* 0x0000000a46007c0c */ /* 0x000fe4000bf66270 */
[----:B------:R-:W-:Y:S02]  /*20e0*/  LOP3.LUT R72, R62, 0x16, RZ, 0xfc, !PT ;  /* 0x000000163e487812 */ /* 0x000fe400078efcff */
[----:B------:R-:W-:Y:S02]  /*20f0*/  PRMT R70, RZ, 0x7610, R70 ;  /* 0x00007610ff467816 */ /* 0x000fe40000000046 */
[----:B------:R-:W-:Y:S02]  /*2100*/  LEA.HI.X.SX32 R93, R22, R59, 0x1, P2 ;  /* 0x0000003b165d7211 */ /* 0x000fe400010f0eff */
[----:B------:R-:W-:-:S02]  /*2110*/  ISETP.GE.AND P2, PT, R74, UR10, PT ;  /* 0x0000000a4a007c0c */ /* 0x000fc4000bf46270 */
[----:B------:R-:W-:Y:S01]  /*2120*/  LEA.HI.X.SX32 R95, R15, R59, 0x1, P6 ;  /* 0x0000003b0f5f7211 */ /* 0x000fe200030f0eff */
[----:B------:R0:W4:Y:S01]  /*2130*/  @!P0 LDG.E.U8 R70, desc[UR12][R92.64] ;  /* 0x0000000c5c468981 */ /* 0x000122000c1e1100 */
[----:B------:R-:W-:Y:S02]  /*2140*/  LOP3.LUT R74, R62, 0x1a, RZ, 0xfc, !PT ;  /* 0x0000001a3e4a7812 */ /* 0x000fe400078efcff */
[----:B------:R-:W-:Y:S02]  /*2150*/  IADD3 R96, P6, R16, R73, RZ ;  /* 0x0000004910607210 */ /* 0x000fe40007fde0ff */
[----:B------:R-:W-:Y:S02]  /*2160*/  ISETP.GE.AND P4, PT, R72, UR10, PT ;  /* 0x0000000a48007c0c */ /* 0x000fe4000bf86270 */
[----:B------:R-:W-:Y:S02]  /*2170*/  PRMT R72, RZ, 0x7610, R72 ;  /* 0x00007610ff487816 */ /* 0x000fe40000000048 */
[----:B------:R-:W-:-:S02]  /*2180*/  ISETP.GE.AND P0, PT, R74, UR10, PT ;  /* 0x0000000a4a007c0c */ /* 0x000fc4000bf06270 */
[----:B------:R-:W-:Y:S02]  /*2190*/  LEA.HI.X.SX32 R97, R16, R59, 0x1, P6 ;  /* 0x0000003b10617211 */ /* 0x000fe400030f0eff */
[----:B------:R-:W-:Y:S01]  /*21a0*/  LOP3.LUT R74, R62, 0x1c, RZ, 0xfc, !PT ;  /* 0x0000001c3e4a7812 */ /* 0x000fe200078efcff */
[----:B------:R1:W4:Y:S01]  /*21b0*/  @!P1 LDG.E.U8 R72, desc[UR12][R94.64] ;  /* 0x0000000c5e489981 */ /* 0x000322000c1e1100 */
[C---:B0-----:R-:W-:Y:S02]  /*21c0*/  IADD3 R92, P6, R17.reuse, R73, RZ ;  /* 0x00000049115c7210 */ /* 0x041fe40007fde0ff */
[----:B------:R-:W-:Y:S02]  /*21d0*/  PRMT R76, RZ, 0x7610, R76 ;  /* 0x00007610ff4c7816 */ /* 0x000fe4000000004c */
[----:B------:R-:W-:Y:S02]  /*21e0*/  ISETP.GE.AND P1, PT, R74, UR10, PT ;  /* 0x0000000a4a007c0c */ /* 0x000fe4000bf26270 */
[----:B------:R-:W-:-:S02]  /*21f0*/  LEA.HI.X.SX32 R93, R17, R59, 0x1, P6 ;  /* 0x0000003b115d7211 */ /* 0x000fc400030f0eff */
[----:B------:R-:W-:Y:S02]  /*2200*/  PRMT R74, RZ, 0x7610, R74 ;  /* 0x00007610ff4a7816 */ /* 0x000fe4000000004a */
[----:B-1----:R-:W-:Y:S01]  /*2210*/  IADD3 R94, P6, R18, R73, RZ ;  /* 0x00000049125e7210 */ /* 0x002fe20007fde0ff */
[----:B------:R0:W4:Y:S01]  /*2220*/  @!P3 LDG.E.U8 R76, desc[UR12][R92.64] ;  /* 0x0000000c5c4cb981 */ /* 0x000122000c1e1100 */
[----:B------:R-:W-:Y:S02]  /*2230*/  LEA.HI R78, R0, 0x1e, RZ, 0x1a ;  /* 0x0000001e004e7811 */ /* 0x000fe400078fd0ff */
[----:B------:R-:W-:Y:S01]  /*2240*/  LEA.HI.X.SX32 R95, R18, R59, 0x1, P6 ;  /* 0x0000003b125f7211 */ /* 0x000fe200030f0eff */
[----:B------:R1:W4:Y:S01]  /*2250*/  @!P5 LDG.E.U8 R74, desc[UR12][R96.64] ;  /* 0x0000000c604ad981 */ /* 0x000322000c1e1100 */
[----:B------:R-:W-:Y:S02]  /*2260*/  ISETP.GE.AND P5, PT, R78, UR10, PT ;  /* 0x0000000a4e007c0c */ /* 0x000fe4000bfa6270 */
[----:B------:R-:W-:-:S02]  /*2270*/  PRMT R78, RZ, 0x7610, R78 ;  /* 0x00007610ff4e7816 */ /* 0x000fc4000000004e */
[CC--:B0-----:R-:W-:Y:S02]  /*2280*/  IADD3 R92, P3, R19.reuse, R73.reuse, RZ ;  /* 0x00000049135c7210 */ /* 0x0c1fe40007f7e0ff */
[----:B------:R-:W-:Y:S02]  /*2290*/  PRMT R80, RZ, 0x7610, R80 ;  /* 0x00007610ff507816 */ /* 0x000fe40000000050 */
[----:B------:R0:W4:Y:S01]  /*22a0*/  @!P4 LDG.E.U8 R78, desc[UR12][R94.64] ;  /* 0x0000000c5e4ec981 */ /* 0x000122000c1e1100 */
[C---:B-1----:R-:W-:Y:S02]  /*22b0*/  IADD3 R96, P6, R20.reuse, R73, RZ ;  /* 0x0000004914607210 */ /* 0x042fe40007fde0ff */
[-C--:B------:R-:W-:Y:S02]  /*22c0*/  LEA.HI.X.SX32 R93, R19, R59.reuse, 0x1, P3 ;  /* 0x0000003b135d7211 */ /* 0x080fe400018f0eff */
[----:B------:R-:W-:Y:S02]  /*22d0*/  PRMT R82, RZ, 0x7610, R82 ;  /* 0x00007610ff527816 */ /* 0x000fe40000000052 */
[----:B------:R-:W-:Y:S01]  /*22e0*/  LEA.HI.X.SX32 R97, R20, R59, 0x1, P6 ;  /* 0x0000003b14617211 */ /* 0x000fe200030f0eff */
[----:B------:R1:W4:Y:S01]  /*22f0*/  @!P2 LDG.E.U8 R80, desc[UR12][R92.64] ;  /* 0x0000000c5c50a981 */ /* 0x000322000c1e1100 */
[----:B------:R-:W-:-:S02]  /*2300*/  LOP3.LUT R86, R0, 0x1f, RZ, 0xc0, !PT ;  /* 0x0000001f00567812 */ /* 0x000fc400078ec0ff */
[-C--:B0-----:R-:W-:Y:S01]  /*2310*/  IADD3 R94, P3, R21, R73.reuse, RZ ;  /* 0x00000049155e7210 */ /* 0x081fe20007f7e0ff */
[----:B------:R-:W4:Y:S01]  /*2320*/  @!P0 LDG.E.U8 R82, desc[UR12][R96.64] ;  /* 0x0000000c60528981 */ /* 0x000f22000c1e1100 */
[----:B------:R-:W-:Y:S02]  /*2330*/  ISETP.GE.AND P0, PT, R86, UR10, PT ;  /* 0x0000000a56007c0c */ /* 0x000fe4000bf06270 */
[----:B------:R-:W-:Y:S02]  /*2340*/  PRMT R84, RZ, 0x7610, R84 ;  /* 0x00007610ff547816 */ /* 0x000fe40000000054 */
[----:B-1----:R-:W-:Y:S02]  /*2350*/  IADD3 R92, P2, R23, R73, RZ ;  /* 0x00000049175c7210 */ /* 0x002fe40007f5e0ff */
[----:B------:R-:W-:Y:S02]  /*2360*/  PRMT R86, RZ, 0x7610, R86 ;  /* 0x00007610ff567816 */ /* 0x000fe40000000056 */
[----:B------:R-:W-:-:S02]  /*2370*/  LEA.HI.X.SX32 R95, R21, R59, 0x1, P3 ;  /* 0x0000003b155f7211 */ /* 0x000fc400018f0eff */
[----:B------:R-:W-:-:S03]  /*2380*/  LEA.HI.X.SX32 R93, R23, R59, 0x1, P2 ;  /* 0x0000003b175d7211 */ /* 0x000fc600010f0eff */
[----:B------:R0:W4:Y:S01]  /*2390*/  @!P1 LDG.E.U8 R84, desc[UR12][R94.64] ;  /* 0x0000000c5e549981 */ /* 0x000122000c1e1100 */
[----:B------:R-:W-:-:S03]  /*23a0*/  IADD3 RZ, P1, R56, R113, RZ ;  /* 0x0000007138ff7210 */ /* 0x000fc60007f3e0ff */
[----:B------:R1:W4:Y:S01]  /*23b0*/  @!P5 LDG.E.U8 R86, desc[UR12][R92.64] ;  /* 0x0000000c5c56d981 */ /* 0x000322000c1e1100 */
[----:B------:R-:W-:Y:S01]  /*23c0*/  BAR.SYNC.DEFER_BLOCKING 0x0 ;  /* 0x0000000000007b1d */ /* 0x000fe20000010000 */
[----:B0-----:R-:W-:Y:S01]  /*23d0*/  IMAD.X R95, R4, 0x1, R69, P1 ;  /* 0x00000001045f7824 */ /* 0x001fe200008e0645 */
[----:B------:R-:W-:-:S05]  /*23e0*/  IADD3 RZ, P1, R56, R109, RZ ;  /* 0x0000006d38ff7210 */ /* 0x000fca0007f3e0ff */
[----:B------:R-:W-:Y:S01]  /*23f0*/  IMAD.X R97, R4, 0x1, R71, P1 ;  /* 0x0000000104617824 */ /* 0x000fe200008e0647 */
[C---:B------:R-:W-:Y:S01]  /*2400*/  IADD3 RZ, P1, R56.reuse, R105, RZ ;  /* 0x0000006938ff7210 */ /* 0x040fe20007f3e0ff */
[----:B------:R-:W-:Y:S01]  /*2410*/  IMAD.IADD R94, R56, 0x1, R113 ;  /* 0x00000001385e7824 */ /* 0x000fe200078e0271 */
[----:B------:R-:W-:-:S03]  /*2420*/  PRMT R88, RZ, 0x7610, R88 ;  /* 0x00007610ff587816 */ /* 0x000fc60000000058 */
[----:B-1----:R-:W-:Y:S01]  /*2430*/  IMAD.X R93, R4, 0x1, R68, P1 ;  /* 0x00000001045d7824 */ /* 0x002fe200008e0644 */
[C---:B------:R-:W-:Y:S01]  /*2440*/  IADD3 RZ, P1, R56.reuse, R101, RZ ;  /* 0x0000006538ff7210 */ /* 0x040fe20007f3e0ff */
[C---:B------:R-:W-:Y:S01]  /*2450*/  IMAD.IADD R96, R56.reuse, 0x1, R109 ;  /* 0x0000000138607824 */ /* 0x040fe200078e026d */
[----:B------:R-:W-:Y:S01]  /*2460*/  PRMT R90, RZ, 0x7610, R90 ;  /* 0x00007610ff5a7816 */ /* 0x000fe2000000005a */
[----:B------:R0:W4:Y:S01]  /*2470*/  @!P0 LDG.E.U8 R88, desc[UR12][R94.64] ;  /* 0x0000000c5e588981 */ /* 0x000122000c1e1100 */
[----:B------:R-:W-:Y:S01]  /*2480*/  PRMT R98, RZ, 0x7610, R98 ;  /* 0x00007610ff627816 */ /* 0x000fe20000000062 */
[----:B------:R-:W-:-:S03]  /*2490*/  IMAD.IADD R92, R56, 0x1, R105 ;  /* 0x00000001385c7824 */ /* 0x000fc600078e0269 */
[----:B------:R1:W4:Y:S01]  /*24a0*/  @!P0 LDG.E.U8 R90, desc[UR12][R96.64] ;  /* 0x0000000c605a8981 */ /* 0x000322000c1e1100 */
[----:B------:R-:W-:-:S03]  /*24b0*/  PRMT R100, RZ, 0x7610, R100 ;  /* 0x00007610ff647816 */ /* 0x000fc60000000064 */
[----:B------:R1:W4:Y:S01]  /*24c0*/  @!P0 LDG.E.U8 R98, desc[UR12][R92.64] ;  /* 0x0000000c5c628981 */ /* 0x000322000c1e1100 */
[----:B0-----:R-:W-:Y:S01]  /*24d0*/  IMAD.X R95, R4, 0x1, R64, P1 ;  /* 0x00000001045f7824 */ /* 0x001fe200008e0640 */
[----:B------:R-:W-:-:S05]  /*24e0*/  IADD3 RZ, P1, R56, R91, RZ ;  /* 0x0000005b38ff7210 */ /* 0x000fca0007f3e0ff */
[----:B-1----:R-:W-:Y:S01]  /*24f0*/  IMAD.X R97, R4, 0x1, R123, P1 ;  /* 0x0000000104617824 */ /* 0x002fe200008e067b */
[C---:B------:R-:W-:Y:S01]  /*2500*/  IADD3 RZ, P1, R56.reuse, R87, RZ ;  /* 0x0000005738ff7210 */ /* 0x040fe20007f3e0ff */
[----:B------:R-:W-:-:S04]  /*2510*/  IMAD.IADD R94, R56, 0x1, R101 ;  /* 0x00000001385e7824 */ /* 0x000fc800078e0265 */
[----:B------:R-:W-:Y:S01]  /*2520*/  IMAD.X R93, R4, 0x1, R119, P1 ;  /* 0x00000001045d7824 */ /* 0x000fe200008e0677 */
[C---:B------:R-:W-:Y:S01]  /*2530*/  IADD3 RZ, P1, R56.reuse, R85, RZ ;  /* 0x0000005538ff7210 */ /* 0x040fe20007f3e0ff */
[----:B------:R0:W4:Y:S01]  /*2540*/  @!P0 LDG.E.U8 R100, desc[UR12][R94.64] ;  /* 0x0000000c5e648981 */ /* 0x000122000c1e1100 */
[----:B------:R-:W-:Y:S01]  /*2550*/  PRMT R102, RZ, 0x7610, R102 ;  /* 0x00007610ff667816 */ /* 0x000fe20000000066 */
[C---:B------:R-:W-:Y:S01]  /*2560*/  IMAD.IADD R96, R56.reuse, 0x1, R91 ;  /* 0x0000000138607824 */ /* 0x040fe200078e025b */
[----:B------:R-:W-:Y:S01]  /*2570*/  PRMT R104, RZ, 0x7610, R104 ;  /* 0x00007610ff687816 */ /* 0x000fe20000000068 */
[----:B------:R-:W-:-:S03]  /*2580*/  IMAD.IADD R92, R56, 0x1, R87 ;  /* 0x00000001385c7824 */ /* 0x000fc600078e0257 */
[----:B------:R1:W4:Y:S01]  /*2590*/  @!P0 LDG.E.U8 R102, desc[UR12][R96.64] ;  /* 0x0000000c60668981 */ /* 0x000322000c1e1100 */
[----:B0-----:R-:W-:Y:S01]  /*25a0*/  IMAD.X R95, R4, 0x1, R115, P1 ;  /* 0x00000001045f7824 */ /* 0x001fe200008e0673 */
[----:B------:R-:W-:Y:S02]  /*25b0*/  IADD3 RZ, P1, R56, R83, RZ ;  /* 0x0000005338ff7210 */ /* 0x000fe40007f3e0ff */
[----:B------:R0:W4:Y:S03]  /*25c0*/  @!P0 LDG.E.U8 R104, desc[UR12][R92.64] ;  /* 0x0000000c5c688981 */ /* 0x000126000c1e1100 */
[----:B-1----:R-:W-:Y:S01]  /*25d0*/  IMAD.X R97, R4, 0x1, R111, P1 ;  /* 0x0000000104617824 */ /* 0x002fe200008e066f */
[C---:B------:R-:W-:Y:S01]  /*25e0*/  IADD3 RZ, P1, R56.reuse, R81, RZ ;  /* 0x0000005138ff7210 */ /* 0x040fe20007f3e0ff */
[----:B------:R-:W-:Y:S01]  /*25f0*/  IMAD.IADD R94, R56, 0x1, R85 ;  /* 0x00000001385e7824 */ /* 0x000fe200078e0255 */
[----:B------:R-:W-:-:S03]  /*2600*/  PRMT R106, RZ, 0x7610, R106 ;  /* 0x00007610ff6a7816 */ /* 0x000fc6000000006a */
[----:B0-----:R-:W-:Y:S01]  /*2610*/  IMAD.X R93, R4, 0x1, R107, P1 ;  /* 0x00000001045d7824 */ /* 0x001fe200008e066b */
[C---:B------:R-:W-:Y:S01]  /*2620*/  IADD3 RZ, P1, R56.reuse, R79, RZ ;  /* 0x0000004f38ff7210 */ /* 0x040fe20007f3e0ff */
[C---:B------:R-:W-:Y:S01]  /*2630*/  IMAD.IADD R96, R56.reuse, 0x1, R83 ;  /* 0x0000000138607824 */ /* 0x040fe200078e0253 */
[----:B------:R0:W4:Y:S01]  /*2640*/  @!P0 LDG.E.U8 R106, desc[UR12][R94.64] ;  /* 0x0000000c5e6a8981 */ /* 0x000122000c1e1100 */
[----:B------:R-:W-:Y:S01]  /*2650*/  PRMT R108, RZ, 0x7610, R108 ;  /* 0x00007610ff6c7816 */ /* 0x000fe2000000006c */
[----:B------:R-:W-:Y:S01]  /*2660*/  IMAD.IADD R92, R56, 0x1, R81 ;  /* 0x00000001385c7824 */ /* 0x000fe200078e0251 */
[----:B------:R-:W-:-:S04]  /*2670*/  PRMT R110, RZ, 0x7610, R110 ;  /* 0x00007610ff6e7816 */ /* 0x000fc8000000006e */
[----:B------:R1:W4:Y:S01]  /*2680*/  @!P0 LDG.E.U8 R108, desc[UR12][R96.64] ;  /* 0x0000000c606c8981 */ /* 0x000322000c1e1100 */
[----:B0-----:R-:W-:Y:S01]  /*2690*/  IMAD.X R95, R4, 0x1, R103, P1 ;  /* 0x00000001045f7824 */ /* 0x001fe200008e0667 */
[C---:B------:R-:W-:Y:S02]  /*26a0*/  IADD3 RZ, P1, R56.reuse, R77, RZ ;  /* 0x0000004d38ff7210 */ /* 0x040fe40007f3e0ff */
[----:B------:R0:W4:Y:S01]  /*26b0*/  @!P0 LDG.E.U8 R110, desc[UR12][R92.64] ;  /* 0x0000000c5c6e8981 */ /* 0x000122000c1e1100 */
[----:B------:R-:W-:Y:S02]  /*26c0*/  IMAD.IADD R94, R56, 0x1, R79 ;  /* 0x00000001385e7824 */ /* 0x000fe400078e024f */
[----:B-1----:R-:W-:Y:S01]  /*26d0*/  IMAD.X R97, R4, 0x1, R99, P1 ;  /* 0x0000000104617824 */ /* 0x002fe200008e0663 */
[C---:B0-----:R-:W-:Y:S01]  /*26e0*/  IADD3 R92, P1, R56.reuse, R117, RZ ;  /* 0x00000075385c7210 */ /* 0x041fe20007f3e0ff */
[----:B------:R-:W-:-:S04]  /*26f0*/  IMAD.IADD R96, R56, 0x1, R77 ;  /* 0x0000000138607824 */ /* 0x000fc800078e024d */
[----:B------:R-:W-:Y:S01]  /*2700*/  IMAD.X R93, R4, 0x1, R67, P1 ;  /* 0x00000001045d7824 */ /* 0x000fe200008e0643 */
[----:B--2---:R0:W-:Y:S02]  /*2710*/  STS.U8 [R7+UR8], R112 ;  /* 0x0000007007007988 */ /* 0x0041e40008000008 */
[----:B0-----:R-:W-:Y:S02]  /*2720*/  PRMT R112, RZ, 0x7610, R112 ;  /* 0x00007610ff707816 */ /* 0x001fe40000000070 */
[----:B---3--:R0:W-:Y:S04]  /*2730*/  STS.U8 [R7+UR8+0x2], R114 ;  /* 0x0000027207007988 */ /* 0x0081e80008000008 */
[----:B------:R1:W2:Y:S01]  /*2740*/  @!P0 LDG.E.U8 R112, desc[UR12][R94.64] ;  /* 0x0000000c5e708981 */ /* 0x0002a2000c1e1100 */
[----:B0-----:R-:W-:-:S02]  /*2750*/  PRMT R114, RZ, 0x7610, R114 ;  /* 0x00007610ff727816 */ /* 0x001fc40000000072 */
[----:B-1----:R-:W-:Y:S01]  /*2760*/  IADD3 R94, P1, R56, R121, RZ ;  /* 0x00000079385e7210 */ /* 0x002fe20007f3e0ff */
[----:B-----5:R0:W-:Y:S04]  /*2770*/  STS.U8 [R7+UR8+0x4], R116 ;  /* 0x0000047407007988 */ /* 0x0201e80008000008 */
[----:B------:R1:W3:Y:S01]  /*2780*/  @!P0 LDG.E.U8 R114, desc[UR12][R96.64] ;  /* 0x0000000c60728981 */ /* 0x0002e2000c1e1100 */
[----:B------:R-:W-:Y:S01]  /*2790*/  IMAD.X R95, R4, 0x1, R65, P1 ;  /* 0x00000001045f7824 */ /* 0x000fe200008e0641 */
[----:B0-----:R-:W-:Y:S02]  /*27a0*/  PRMT R116, RZ, 0x7610, R116 ;  /* 0x00007610ff747816 */ /* 0x001fe40000000074 */
[----:B-1----:R-:W-:-:S04]  /*27b0*/  IADD3 R96, P1, R56, R125, RZ ;  /* 0x0000007d38607210 */ /* 0x002fc80007f3e0ff */
[----:B------:R0:W5:Y:S01]  /*27c0*/  @!P0 LDG.E.U8 R116, desc[UR12][R92.64] ;  /* 0x0000000c5c748981 */ /* 0x000162000c1e1100 */
[----:B------:R-:W-:-:S03]  /*27d0*/  IMAD.X R97, R4, 0x1, R63, P1 ;  /* 0x0000000104617824 */ /* 0x000fc600008e063f */
[----:B------:R1:W-:Y:S01]  /*27e0*/  STS.U8 [R7+UR8+0x8], R124 ;  /* 0x0000087c07007988 */ /* 0x0003e20008000008 */
[----:B0-----:R-:W-:-:S03]  /*27f0*/  IADD3 R92, P1, R56, R66, RZ ;  /* 0x00000042385c7210 */ /* 0x001fc60007f3e0ff */
[----:B------:R0:W-:Y:S01]  /*2800*/  STS.U8 [R7+UR8+0x6], R120 ;  /* 0x0000067807007988 */ /* 0x0001e20008000008 */
[----:B-1----:R-:W-:Y:S01]  /*2810*/  PRMT R124, RZ, 0x7610, R124 ;  /* 0x00007610ff7c7816 */ /* 0x002fe2000000007c */
[----:B------:R-:W-:Y:S01]  /*2820*/  IMAD.X R93, R4, 0x1, R61, P1 ;  /* 0x00000001045d7824 */ /* 0x000fe200008e063d */
[----:B------:R-:W-:-:S04]  /*2830*/  IADD3 RZ, P1, R56, R5, RZ ;  /* 0x0000000538ff7210 */ /* 0x000fc80007f3e0ff */
[----:B------:R1:W2:Y:S01]  /*2840*/  @!P0 LDG.E.U8 R124, desc[UR12][R96.64] ;  /* 0x0000000c607c8981 */ /* 0x0002a2000c1e1100 */
[----:B0-----:R-:W-:-:S06]  /*2850*/  PRMT R120, RZ, 0x7610, R120 ;  /* 0x00007610ff787816 */ /* 0x001fcc0000000078 */
[----:B------:R0:W5:Y:S01]  /*2860*/  @!P0 LDG.E.U8 R120, desc[UR12][R94.64] ;  /* 0x0000000c5e788981 */ /* 0x000162000c1e1100 */
[----:B-1----:R-:W-:Y:S02]  /*2870*/  PRMT R97, RZ, 0x7610, R97 ;  /* 0x00007610ff617816 */ /* 0x002fe40000000061 */
[----:B------:R-:W-:-:S04]  /*2880*/  PRMT R96, RZ, 0x7610, R96 ;  /* 0x00007610ff607816 */ /* 0x000fc80000000060 */
[----:B------:R-:W2:Y:S01]  /*2890*/  @!P0 LDG.E.U8 R97, desc[UR12][R92.64] ;  /* 0x0000000c5c618981 */ /* 0x000ea2000c1e1100 */
[----:B0-----:R-:W-:Y:S02]  /*28a0*/  IMAD.IADD R94, R56, 0x1, R5 ;  /* 0x00000001385e7824 */ /* 0x001fe400078e0205 */
[----:B------:R-:W-:-:S05]  /*28b0*/  IMAD.X R95, R4, 0x1, R89, P1 ;  /* 0x00000001045f7824 */ /* 0x000fca00008e0659 */
[----:B------:R-:W2:Y:S04]  /*28c0*/  @!P0 LDG.E.U8 R96, desc[UR12][R94.64] ;  /* 0x0000000c5e608981 */ /* 0x000ea8000c1e1100 */
[----:B----4-:R0:W-:Y:S04]  /*28d0*/  STS.U8 [R7+UR8+0xa], R122 ;  /* 0x00000a7a07007988 */ /* 0x0101e80008000008 */
[----:B------:R0:W-:Y:S04]  /*28e0*/  STS.U8 [R7+UR8+0xc], R118 ;  /* 0x00000c7607007988 */ /* 0x0001e80008000008 */
[----:B------:R0:W-:Y:S04]  /*28f0*/  STS.U8 [R7+UR8+0xe], R70 ;  /* 0x00000e4607007988 */ /* 0x0001e80008000008 */
[----:B------:R0:W-:Y:S04]  /*2900*/  STS.U8 [R3+UR8], R72 ;  /* 0x0000004803007988 */ /* 0x0001e80008000008 */
[----:B------:R0:W-:Y:S04]  /*2910*/  STS.U8 [R3+UR8+0x4], R76 ;  /* 0x0000044c03007988 */ /* 0x0001e80008000008 */
        /* <DEDUP_REMOVED lines=10> */
[----:B------:R0:W-:Y:S01]  /*29c0*/  STS.U8 [R60+UR8+0xe00], R110 ;  /* 0x000e006e3c007988 */ /* 0x0001e20008000008 */
[----:B------:R-:W-:Y:S01]  /*29d0*/  UMOV UR5, 0xc0000010 ;  /* 0xc000001000057882 */ /* 0x000fe20000000000 */
[----:B------:R-:W-:-:S02]  /*29e0*/  UMOV UR7, 0xc0000010 ;  /* 0xc000001000077882 */ /* 0x000fc40000000000 */
[----:B---3--:R0:W-:Y:S04]  /*29f0*/  STS.U8 [R60+UR8+0xf00], R114 ;  /* 0x000f00723c007988 */ /* 0x0081e80008000008 */
[----:B-----5:R0:W-:Y:S04]  /*2a00*/  STS.U8 [R60+UR8+0x900], R120 ;  /* 0x000900783c007988 */ /* 0x0201e80008000008 */
[----:B--2---:R0:W-:Y:S04]  /*2a10*/  STS.U8 [R60+UR8+0x800], R97 ;  /* 0x000800613c007988 */ /* 0x0041e80008000008 */
        /* <DEDUP_REMOVED lines=8> */
[----:B------:R1:W-:Y:S06]  /*2aa0*/  MEMBAR.ALL.CTA ;  /* 0x0000000000007992 */ /* 0x0003ec0000008000 */
[----:B-1----:R-:W1:Y:S02]  /*2ab0*/  FENCE.VIEW.ASYNC.S ;  /* 0x00000000000073c6 */ /* 0x002e640000000000 */
[----:B-1----:R-:W-:Y:S06]  /*2ac0*/  BAR.SYNC.DEFER_BLOCKING 0x0 ;  /* 0x0000000000007b1d */ /* 0x002fec0000010000 */
[----:B------:R-:W-:-:S06]  /*2ad0*/  WARPGROUP.ARRIVE ;  /* 0x00000000000079c5 */ /* 0x000fcc0000000000 */
[----:B------:R-:W-:Y:S01]  /*2ae0*/  QGMMA.64x64x32.F32.E4M3.E4M3 R24, gdesc[UR4], R24, gsb0 ;  /* 0x00e00000041879f3 */ /* 0x000fe20008000818 */
[----:B------:R-:W-:Y:S02]  /*2af0*/  USHF.R.S32.HI UR5, URZ, 0x1f, UR11 ;  /* 0x0000001f3f057899 */ /* 0x000fe4000801140b */
[----:B------:R-:W-:Y:S01]  /*2b00*/  IADD3 R81, P4, R81, UR11, RZ ;  /* 0x0000000b51517c10 */ /* 0x000fe2000ff9e0ff */
[----:B------:R-:W-:-:S03]  /*2b10*/  VIADD R58, R58, 0xffffffff ;  /* 0xffffffff3a3a7836 */ /* 0x000fc60000000000 */
[----:B------:R-:W-:Y:S02]  /*2b20*/  IADD3.X R107, R107, UR5, RZ, P4, !PT ;  /* 0x000000056b6b7c10 */ /* 0x000fe4000a7fe4ff */
[----:B------:R-:W-:Y:S02]  /*2b30*/  IADD3 R109, P4, R109, UR11, RZ ;  /* 0x0000000b6d6d7c10 */ /* 0x000fe4000ff9e0ff */
[----:B------:R-:W-:Y:S02]  /*2b40*/  IADD3 R5, P1, R5, UR11, RZ ;  /* 0x0000000b05057c10 */ /* 0x000fe4000ff3e0ff */
[----:B------:R-:W-:Y:S02]  /*2b50*/  IADD3 R77, P2, R77, UR11, RZ ;  /* 0x0000000b4d4d7c10 */ /* 0x000fe4000ff5e0ff */
[----:B------:R-:W-:Y:S02]  /*2b60*/  IADD3.X R71, R71, UR5, RZ, P4, !PT ;  /* 0x0000000547477c10 */ /* 0x000fe4000a7fe4ff */
[----:B------:R-:W-:-:S02]  /*2b70*/  ISETP.NE.U32.AND P4, PT, R58, RZ, PT ;  /* 0x000000ff3a00720c */ /* 0x000fc40003f85070 */
[----:B------:R-:W-:Y:S02]  /*2b80*/  IADD3 R79, P3, R79, UR11, RZ ;  /* 0x0000000b4f4f7c10 */ /* 0x000fe4000ff7e0ff */
[----:B------:R-:W-:Y:S02]  /*2b90*/  IADD3.X R89, R89, UR5, RZ, P1, !PT ;  /* 0x0000000559597c10 */ /* 0x000fe40008ffe4ff */
[----:B------:R-:W-:Y:S02]  /*2ba0*/  IADD3.X R99, R99, UR5, RZ, P2, !PT ;  /* 0x0000000563637c10 */ /* 0x000fe400097fe4ff */
[----:B------:R-:W-:Y:S02]  /*2bb0*/  IADD3 R83, P5, R83, UR11, RZ ;  /* 0x0000000b53537c10 */ /* 0x000fe4000ffbe0ff */
[----:B------:R-:W-:Y:S02]  /*2bc0*/  IADD3 R85, P6, R85, UR11, RZ ;  /* 0x0000000b55557c10 */ /* 0x000fe4000ffde0ff */
[----:B------:R-:W-:-:S02]  /*2bd0*/  IADD3 R87, P0, R87, UR11, RZ ;  /* 0x0000000b57577c10 */ /* 0x000fc4000ff1e0ff */
[----:B------:R-:W-:Y:S02]  /*2be0*/  IADD3 R91, P1, R91, UR11, RZ ;  /* 0x0000000b5b5b7c10 */ /* 0x000fe4000ff3e0ff */
[----:B------:R-:W-:Y:S02]  /*2bf0*/  IADD3 R101, P2, R101, UR11, RZ ;  /* 0x0000000b65657c10 */ /* 0x000fe4000ff5e0ff */
[----:B------:R-:W-:Y:S02]  /*2c00*/  IADD3.X R103, R103, UR5, RZ, P3, !PT ;  /* 0x0000000567677c10 */ /* 0x000fe40009ffe4ff */
[----:B------:R-:W-:Y:S02]  /*2c10*/  IADD3 R105, P3, R105, UR11, RZ ;  /* 0x0000000b69697c10 */ /* 0x000fe4000ff7e0ff */
[----:B------:R-:W-:Y:S02]  /*2c20*/  IADD3.X R111, R111, UR5, RZ, P5, !PT ;  /* 0x000000056f6f7c10 */ /* 0x000fe4000affe4ff */
[----:B------:R-:W-:-:S02]  /*2c30*/  IADD3.X R115, R115, UR5, RZ, P6, !PT ;  /* 0x0000000573737c10 */ /* 0x000fc4000b7fe4ff */
[----:B------:R-:W-:Y:S02]  /*2c40*/  IADD3.X R119, R119, UR5, RZ, P0, !PT ;  /* 0x0000000577777c10 */ /* 0x000fe400087fe4ff */
[----:B------:R-:W-:Y:S02]  /*2c50*/  IADD3.X R123, R123, UR5, RZ, P1, !PT ;  /* 0x000000057b7b7c10 */ /* 0x000fe40008ffe4ff */
[----:B------:R-:W-:Y:S02]  /*2c60*/  IADD3.X R64, R64, UR5, RZ, P2, !PT ;  /* 0x0000000540407c10 */ /* 0x000fe400097fe4ff */
[----:B------:R-:W-:Y:S02]  /*2c70*/  IADD3 R113, P5, R113, UR11, RZ ;  /* 0x0000000b71717c10 */ /* 0x000fe4000ffbe0ff */
[----:B------:R-:W-:Y:S02]  /*2c80*/  IADD3 R117, P6, R117, UR11, RZ ;  /* 0x0000000b75757c10 */ /* 0x000fe4000ffde0ff */
[----:B------:R-:W-:-:S02]  /*2c90*/  IADD3 R121, P0, R121, UR11, RZ ;  /* 0x0000000b79797c10 */ /* 0x000fc4000ff1e0ff */
[----:B------:R-:W-:Y:S02]  /*2ca0*/  IADD3 R125, P1, R125, UR11, RZ ;  /* 0x0000000b7d7d7c10 */ /* 0x000fe4000ff3e0ff */
[----:B------:R-:W-:Y:S02]  /*2cb0*/  IADD3 R66, P2, R66, UR11, RZ ;  /* 0x0000000b42427c10 */ /* 0x000fe4000ff5e0ff */
[----:B------:R-:W-:Y:S01]  /*2cc0*/  IADD3.X R68, R68, UR5, RZ, P3, !PT ;  /* 0x0000000544447c10 */ /* 0x000fe20009ffe4ff */
[----:B------:R-:W-:Y:S01]  /*2cd0*/  UIADD3 UR10, UR10, -0x20, URZ ;  /* 0xffffffe00a0a7890 */ /* 0x000fe2000fffe03f */
[----:B------:R-:W-:Y:S02]  /*2ce0*/  IADD3 R73, P3, R8, R73, RZ ;  /* 0x0000004908497210 */ /* 0x000fe40007f7e0ff */
[----:B------:R-:W-:Y:S02]  /*2cf0*/  IADD3.X R69, R69, UR5, RZ, P5, !PT ;  /* 0x0000000545457c10 */ /* 0x000fe4000affe4ff */
[----:B------:R-:W-:-:S02]  /*2d00*/  IADD3.X R67, R67, UR5, RZ, P6, !PT ;  /* 0x0000000543437c10 */ /* 0x000fc4000b7fe4ff */
[----:B------:R-:W-:Y:S02]  /*2d10*/  IADD3.X R65, R65, UR5, RZ, P0, !PT ;  /* 0x0000000541417c10 */ /* 0x000fe400087fe4ff */
[----:B------:R-:W-:Y:S02]  /*2d20*/  IADD3.X R63, R63, UR5, RZ, P1, !PT ;  /* 0x000000053f3f7c10 */ /* 0x000fe40008ffe4ff */
[----:B------:R-:W-:Y:S02]  /*2d30*/  IADD3.X R61, R61, UR5, RZ, P2, !PT ;  /* 0x000000053d3d7c10 */ /* 0x000fe400097fe4ff */
[----:B------:R-:W-:Y:S01]  /*2d40*/  LEA.HI.X.SX32 R59, R8, R59, 0x1, P3 ;  /* 0x0000003b083b7211 */ /* 0x000fe200018f0eff */
[----:B------:R-:W-:Y:S02]  /*2d50*/  WARPGROUP.DEPBAR.LE gsb0, 0x0 ;  /* 0x00008000000079c5 */ /* 0x000fe40000010000 */
[----:B0-----:R-:W-:Y:S05]  /*2d60*/  @P4 BRA `(.L_x_1) ;  /* 0xfffffff0000c4947 */ /* 0x001fea000383ffff */
.L_x_0:
[C---:B------:R-:W-:Y:S01]  /*2d70*/  IMAD.SHL.U32 R3, R0.reuse, 0x10, RZ ;  /* 0x0000001000037824 */ /* 0x040fe200078e00ff */
[----:B------:R-:W-:Y:S01]  /*2d80*/  F2FP.SATFINITE.E4M3.F32.PACK_AB_MERGE_C R24, R25, R24, RZ ;  /* 0x000000181918723e */ /* 0x000fe200048070ff */
[C---:B------:R-:W-:Y:S01]  /*2d90*/  IMAD.SHL.U32 R4, R0.reuse, 0x80, RZ ;  /* 0x0000008000047824 */ /* 0x040fe200078e00ff */
[----:B------:R-:W-:Y:S01]  /*2da0*/  F2FP.SATFINITE.E4M3.F32.PACK_AB_MERGE_C R26, R27, R26, RZ ;  /* 0x0000001a1b1a723e */ /* 0x000fe200048070ff */
[----:B------:R-:W-:Y:S01]  /*2db0*/  IMAD.SHL.U32 R0, R0, 0x8, RZ ;  /* 0x0000000800007824 */ /* 0x000fe200078e00ff */
[----:B------:R-:W-:Y:S01]  /*2dc0*/  F2FP.SATFINITE.E4M3.F32.PACK_AB_MERGE_C R28, R29, R28, RZ ;  /* 0x0000001c1d1c723e */ /* 0x000fe200048070ff */
[----:B------:R-:W-:Y:S01]  /*2dd0*/  BAR.SYNC.DEFER_BLOCKING 0x0 ;  /* 0x0000000000007b1d */ /* 0x000fe20000010000 */
[----:B------:R-:W-:Y:S01]  /*2de0*/  F2FP.SATFINITE.E4M3.F32.PACK_AB_MERGE_C R30, R31, R30, RZ ;  /* 0x0000001e1f1e723e */ /* 0x000fe200048070ff */
[----:B------:R-:W-:Y:S01]  /*2df0*/  USHF.L.U32 UR9, UR9, 0x6, URZ ;  /* 0x0000000609097899 */ /* 0x000fe2000800063f */
[----:B------:R-:W-:Y:S02]  /*2e00*/  F2FP.SATFINITE.E4M3.F32.PACK_AB_MERGE_C R32, R33, R32, RZ ;  /* 0x000000202120723e */ /* 0x000fe400048070ff */
[----:B------:R-:W-:Y:S01]  /*2e10*/  F2FP.SATFINITE.E4M3.F32.PACK_AB_MERGE_C R34, R35, R34, RZ ;  /* 0x000000222322723e */ /* 0x000fe200048070ff */
[----:B------:R-:W-:Y:S01]  /*2e20*/  ULOP3.LUT UR9, UR9, 0xc0, URZ, 0xc0, !UPT ;  /* 0x000000c009097892 */ /* 0x000fe2000f8ec03f */
[----:B------:R-:W-:Y:S01]  /*2e30*/  LOP3.LUT R3, R3, 0x70, RZ, 0xc0, !PT ;  /* 0x0000007003037812 */ /* 0x000fe200078ec0ff */
[----:B------:R-:W-:Y:S01]  /*2e40*/  ULDC.64 UR6, c[0x0][0x228] ;  /* 0x00008a0000067ab9 */ /* 0x000fe20000000a00 */
[----:B------:R-:W-:Y:S01]  /*2e50*/  LOP3.LUT R4, R4, 0x400, RZ, 0xc0, !PT ;  /* 0x0000040004047812 */ /* 0x000fe200078ec0ff */
[----:B------:R-:W-:Y:S01]  /*2e60*/  ULDC UR4, c[0x0][0x244] ;  /* 0x0000910000047ab9 */ /* 0x000fe20000000800 */
[----:B------:R-:W-:-:S02]  /*2e70*/  LOP3.LUT R24, R24, 0xffff, RZ, 0xc0, !PT ;  /* 0x0000ffff18187812 */ /* 0x000fc400078ec0ff */
[----:B------:R-:W-:Y:S02]  /*2e80*/  LOP3.LUT R26, R26, 0xffff, RZ, 0xc0, !PT ;  /* 0x0000ffff1a1a7812 */ /* 0x000fe400078ec0ff */
[----:B------:R-:W-:Y:S02]  /*2e90*/  LOP3.LUT R32, R32, 0xffff, RZ, 0xc0, !PT ;  /* 0x0000ffff20207812 */ /* 0x000fe400078ec0ff */
[----:B------:R-:W-:Y:S02]  /*2ea0*/  LOP3.LUT R34, R34, 0xffff, RZ, 0xc0, !PT ;  /* 0x0000ffff22227812 */ /* 0x000fe400078ec0ff */
[----:B------:R-:W-:Y:S02]  /*2eb0*/  LOP3.LUT R11, R28, 0xffff, RZ, 0xc0, !PT ;  /* 0x0000ffff1c0b7812 */ /* 0x000fe400078ec0ff */
[----:B------:R-:W-:Y:S02]  /*2ec0*/  LOP3.LUT R15, R30, 0xffff, RZ, 0xc0, !PT ;  /* 0x0000ffff1e0f7812 */ /* 0x000fe400078ec0ff */
[----:B------:R-:W-:-:S02]  /*2ed0*/  IADD3 R3, R4, UR8, R3 ;  /* 0x0000000804037c10 */ /* 0x000fc4000fffe003 */
[----:B------:R-:W-:Y:S02]  /*2ee0*/  LOP3.LUT R0, R0, 0x380, RZ, 0xc0, !PT ;  /* 0x0000038000007812 */ /* 0x000fe400078ec0ff */
[--C-:B------:R-:W-:Y:S02]  /*2ef0*/  PRMT R5, R32, 0x3340, R1.reuse ;  /* 0x0000334020057816 */ /* 0x100fe40000000001 */
[----:B------:R-:W-:Y:S01]  /*2f00*/  PRMT R7, R34, 0x3340, R1 ;  /* 0x0000334022077816 */ /* 0x000fe20000000001 */
[----:B------:R-:W-:Y:S01]  /*2f10*/  IMAD.IADD R16, R0, 0x1, R3 ;  /* 0x0000000100107824 */ /* 0x000fe200078e0203 */
[----:B------:R-:W-:Y:S02]  /*2f20*/  PRMT R4, R24, 0x3340, R11 ;  /* 0x0000334018047816 */ /* 0x000fe4000000000b */
[----:B------:R-:W-:Y:S02]  /*2f30*/  PRMT R6, R26, 0x3340, R15 ;  /* 0x000033401a067816 */ /* 0x000fe4000000000f */
[----:B------:R-:W-:-:S02]  /*2f40*/  PRMT R9, R4, 0x5410, R5 ;  /* 0x0000541004097816 */ /* 0x000fc40000000005 */
[----:B------:R-:W-:Y:S02]  /*2f50*/  PRMT R13, R6, 0x5410, R7 ;  /* 0x00005410060d7816 */ /* 0x000fe40000000007 */
[----:B------:R-:W-:Y:S02]  /*2f60*/  SHF.R.U32.HI R0, RZ, 0x8, R24 ;  /* 0x00000008ff007819 */ /* 0x000fe40000011618 */
[----:B------:R-:W-:Y:S02]  /*2f70*/  SHF.R.U32.HI R4, RZ, 0x8, R11 ;  /* 0x00000008ff047819 */ /* 0x000fe4000001160b */
[----:B------:R-:W-:Y:S02]  /*2f80*/  SHF.R.U32.HI R6, RZ, 0x8, R32 ;  /* 0x00000008ff067819 */ /* 0x000fe40000011620 */
[----:B------:R-:W-:Y:S02]  /*2f90*/  SHF.R.U32.HI R3, RZ, 0x8, R26 ;  /* 0x00000008ff037819 */ /* 0x000fe4000001161a */
[----:B------:R-:W-:-:S02]  /*2fa0*/  SHF.R.U32.HI R5, RZ, 0x8, R15 ;  /* 0x00000008ff057819 */ /* 0x000fc4000001160f */
[----:B------:R-:W-:Y:S02]  /*2fb0*/  SHF.R.U32.HI R7, RZ, 0x8, R34 ;  /* 0x00000008ff077819 */ /* 0x000fe40000011622 */
[----:B------:R-:W-:Y:S02]  /*2fc0*/  LOP3.LUT R11, R0, 0xffff, RZ, 0xc0, !PT ;  /* 0x0000ffff000b7812 */ /* 0x000fe400078ec0ff */
[----:B------:R-:W-:Y:S02]  /*2fd0*/  LOP3.LUT R4, R4, 0xffff, RZ, 0xc0, !PT ;  /* 0x0000ffff04047812 */ /* 0x000fe400078ec0ff */
[----:B------:R-:W-:Y:S02]  /*2fe0*/  LOP3.LUT R6, R6, 0xffff, RZ, 0xc0, !PT ;  /* 0x0000ffff06067812 */ /* 0x000fe400078ec0ff */
[----:B------:R-:W-:Y:S02]  /*2ff0*/  LOP3.LUT R5, R5, 0xffff, RZ, 0xc0, !PT ;  /* 0x0000ffff05057812 */ /* 0x000fe400078ec0ff */
[----:B------:R-:W-:-:S02]  /*3000*/  LOP3.LUT R0, R3, 0xffff, RZ, 0xc0, !PT ;  /* 0x0000ffff03007812 */ /* 0x000fc400078ec0ff */
[----:B------:R-:W-:Y:S02]  /*3010*/  LOP3.LUT R7, R7, 0xffff, RZ, 0xc0, !PT ;  /* 0x0000ffff07077812 */ /* 0x000fe400078ec0ff */
[----:B------:R-:W-:Y:S02]  /*3020*/  F2FP.SATFINITE.E4M3.F32.PACK_AB_MERGE_C R36, R37, R36, RZ ;  /* 0x000000242524723e */ /* 0x000fe400048070ff */
[----:B------:R-:W-:Y:S02]  /*3030*/  F2FP.SATFINITE.E4M3.F32.PACK_AB_MERGE_C R38, R39, R38, RZ ;  /* 0x000000262726723e */ /* 0x000fe400048070ff */
[----:B------:R-:W-:Y:S02]  /*3040*/  PRMT R4, R11, 0x3340, R4 ;  /* 0x000033400b047816 */ /* 0x000fe40000000004 */
[----:B------:R-:W-:Y:S02]  /*3050*/  PRMT R3, R6, 0x3340, R1 ;  /* 0x0000334006037816 */ /* 0x000fe40000000001 */
[----:B------:R-:W-:-:S02]  /*3060*/  PRMT R0, R0, 0x3340, R5 ;  /* 0x0000334000007816 */ /* 0x000fc40000000005 */
[----:B------:R-:W-:Y:S02]  /*3070*/  PRMT R7, R7, 0x3340, R2 ;  /* 0x0000334007077816 */ /* 0x000fe40000000002 */
[----:B------:R-:W-:Y:S02]  /*3080*/  LOP3.LUT R36, R36, 0xffff, RZ, 0xc0, !PT ;  /* 0x0000ffff24247812 */ /* 0x000fe400078ec0ff */
[----:B------:R-:W-:Y:S02]  /*3090*/  PRMT R3, R4, 0x5410, R3 ;  /* 0x0000541004037816 */ /* 0x000fe40000000003 */
[----:B------:R-:W-:Y:S02]  /*30a0*/  PRMT R7, R0, 0x5410, R7 ;  /* 0x0000541000077816 */ /* 0x000fe40000000007 */
[----:B------:R-:W-:Y:S02]  /*30b0*/  LOP3.LUT R38, R38, 0xffff, RZ, 0xc0, !PT ;  /* 0x0000ffff26267812 */ /* 0x000fe400078ec0ff */
[----:B------:R-:W-:-:S02]  /*30c0*/  PRMT R4, R9, 0x4210, R36 ;  /* 0x0000421009047816 */ /* 0x000fc40000000024 */
[----:B------:R-:W-:Y:S02]  /*30d0*/  PRMT R5, R3, 0x5210, R36 ;  /* 0x0000521003057816 */ /* 0x000fe40000000024 */
[--C-:B------:R-:W-:Y:S02]  /*30e0*/  PRMT R6, R13, 0x4210, R38.reuse ;  /* 0x000042100d067816 */ /* 0x100fe40000000026 */
[----:B------:R-:W-:Y:S02]  /*30f0*/  PRMT R7, R7, 0x5210, R38 ;  /* 0x0000521007077816 */ /* 0x000fe40000000026 */
[----:B------:R-:W-:Y:S02]  /*3100*/  F2FP.SATFINITE.E4M3.F32.PACK_AB_MERGE_C R42, R43, R42, RZ ;  /* 0x0000002a2b2a723e */ /* 0x000fe400048070ff */
[----:B------:R-:W-:Y:S01]  /*3110*/  F2FP.SATFINITE.E4M3.F32.PACK_AB_MERGE_C R46, R47, R46, RZ ;  /* 0x0000002e2f2e723e */ /* 0x000fe200048070ff */
[----:B------:R0:W-:Y:S01]  /*3120*/  STSM.16.M88.4 [R16], R4 ;  /* 0x0000000410007844 */ /* 0x0001e20000000200 */
[----:B------:R-:W-:-:S02]  /*3130*/  F2FP.SATFINITE.E4M3.F32.PACK_AB_MERGE_C R50, R51, R50, RZ ;  /* 0x000000323332723e */ /* 0x000fc400048070ff */
[----:B------:R-:W-:Y:S02]  /*3140*/  LOP3.LUT R42, R42, 0xffff, RZ, 0xc0, !PT ;  /* 0x0000ffff2a2a7812 */ /* 0x000fe400078ec0ff */
[----:B------:R-:W-:Y:S02]  /*3150*/  LOP3.LUT R50, R50, 0xffff, RZ, 0xc0, !PT ;  /* 0x0000ffff32327812 */ /* 0x000fe400078ec0ff */
[----:B------:R-:W-:Y:S02]  /*3160*/  LOP3.LUT R15, R46, 0xffff, RZ, 0xc0, !PT ;  /* 0x0000ffff2e0f7812 */ /* 0x000fe400078ec0ff */
[----:B------:R-:W-:Y:S02]  /*3170*/  F2FP.SATFINITE.E4M3.F32.PACK_AB_MERGE_C R44, R45, R44, RZ ;  /* 0x0000002c2d2c723e */ /* 0x000fe400048070ff */
[----:B------:R-:W-:Y:S02]  /*3180*/  PRMT R9, R50, 0x3340, R1 ;  /* 0x0000334032097816 */ /* 0x000fe40000000001 */
[----:B------:R-:W-:-:S02]  /*3190*/  PRMT R8, R42, 0x3340, R15 ;  /* 0x000033402a087816 */ /* 0x000fc4000000000f */
[----:B------:R-:W-:Y:S02]  /*31a0*/  LOP3.LUT R11, R44, 0xffff, RZ, 0xc0, !PT ;  /* 0x0000ffff2c0b7812 */ /* 0x000fe400078ec0ff */
[----:B------:R-:W-:Y:S02]  /*31b0*/  F2FP.SATFINITE.E4M3.F32.PACK_AB_MERGE_C R40, R41, R40, RZ ;  /* 0x000000282928723e */ /* 0x000fe400048070ff */
[----:B------:R-:W-:Y:S02]  /*31c0*/  F2FP.SATFINITE.E4M3.F32.PACK_AB_MERGE_C R48, R49, R48, RZ ;  /* 0x000000303130723e */ /* 0x000fe400048070ff */
[----:B------:R-:W-:Y:S02]  /*31d0*/  PRMT R19, R8, 0x5410, R9 ;  /* 0x0000541008137816 */ /* 0x000fe40000000009 */
[----:B------:R-:W-:Y:S02]  /*31e0*/  SHF.R.U32.HI R8, RZ, 0x8, R11 ;  /* 0x00000008ff087819 */ /* 0x000fe4000001160b */
[----:B------:R-:W-:-:S02]  /*31f0*/  LOP3.LUT R40, R40, 0xffff, RZ, 0xc0, !PT ;  /* 0x0000ffff28287812 */ /* 0x000fc400078ec0ff */
[----:B------:R-:W-:Y:S02]  /*3200*/  LOP3.LUT R48, R48, 0xffff, RZ, 0xc0, !PT ;  /* 0x0000ffff30307812 */ /* 0x000fe400078ec0ff */
[----:B------:R-:W-:Y:S02]  /*3210*/  LEA R60, R60, UR8, 0x4 ;  /* 0x000000083c3c7c11 */ /* 0x000fe4000f8e20ff */
[----:B------:R-:W-:Y:S02]  /*3220*/  PRMT R3, R48, 0x3340, R1 ;  /* 0x0000334030037816 */ /* 0x000fe40000000001 */
[----:B------:R-:W-:Y:S02]  /*3230*/  PRMT R0, R40, 0x3340, R11 ;  /* 0x0000334028007816 */ /* 0x000fe4000000000b */
[----:B------:R-:W-:Y:S01]  /*3240*/  LOP3.LUT R18, R8, 0xffff, RZ, 0xc0, !PT ;  /* 0x0000ffff08127812 */ /* 0x000fe200078ec0ff */
[----:B------:R-:W-:Y:S01]  /*3250*/  BAR.SYNC.DEFER_BLOCKING 0x0 ;  /* 0x0000000000007b1d */ /* 0x000fe20000010000 */
[----:B------:R-:W-:-:S02]  /*3260*/  PRMT R17, R0, 0x5410, R3 ;  /* 0x0000541000117816 */ /* 0x000fc40000000003 */
[----:B------:R-:W-:Y:S02]  /*3270*/  SHF.R.U32.HI R13, RZ, 0x8, R15 ;  /* 0x00000008ff0d7819 */ /* 0x000fe4000001160f */
[----:B------:R-:W-:-:S03]  /*3280*/  SHF.R.U32.HI R0, RZ, 0x8, R40 ;  /* 0x00000008ff007819 */ /* 0x000fc60000011628 */
[----:B------:R-:W1:Y:S01]  /*3290*/  LDC R3, c[0x0][0x248] ;  /* 0x00009200ff037b82 */ /* 0x000e620000000800 */
[----:B------:R-:W-:Y:S02]  /*32a0*/  SHF.R.U32.HI R14, RZ, 0x8, R48 ;  /* 0x00000008ff0e7819 */ /* 0x000fe40000011630 */
[----:B------:R-:W-:Y:S02]  /*32b0*/  SHF.R.U32.HI R12, RZ, 0x8, R42 ;  /* 0x00000008ff0c7819 */ /* 0x000fe4000001162a */
[----:B------:R-:W-:Y:S02]  /*32c0*/  SHF.R.U32.HI R15, RZ, 0x8, R50 ;  /* 0x00000008ff0f7819 */ /* 0x000fe40000011632 */
[----:B0-----:R-:W-:Y:S02]  /*32d0*/  LOP3.LUT R5, R0, 0xffff, RZ, 0xc0, !PT ;  /* 0x0000ffff00057812 */ /* 0x001fe400078ec0ff */
[----:B------:R-:W-:Y:S02]  /*32e0*/  LOP3.LUT R14, R14, 0xffff, RZ, 0xc0, !PT ;  /* 0x0000ffff0e0e7812 */ /* 0x000fe400078ec0ff */
[----:B------:R-:W-:-:S02]  /*32f0*/  LOP3.LUT R13, R13, 0xffff, RZ, 0xc0, !PT ;  /* 0x0000ffff0d0d7812 */ /* 0x000fc400078ec0ff */
[----:B------:R-:W-:Y:S02]  /*3300*/  LOP3.LUT R12, R12, 0xffff, RZ, 0xc0, !PT ;  /* 0x0000ffff0c0c7812 */ /* 0x000fe400078ec0ff */
[----:B------:R-:W-:Y:S02]  /*3310*/  LOP3.LUT R15, R15, 0xffff, RZ, 0xc0, !PT ;  /* 0x0000ffff0f0f7812 */ /* 0x000fe400078ec0ff */
[----:B------:R-:W-:Y:S01]  /*3320*/  F2FP.SATFINITE.E4M3.F32.PACK_AB_MERGE_C R52, R53, R52, RZ ;  /* 0x000000343534723e */ /* 0x000fe200048070ff */
[----:B------:R-:W0:Y:S01]  /*3330*/  LDS.128 R8, [R60] ;  /* 0x000000003c087984 */ /* 0x000e220000000c00 */
[----:B------:R-:W-:Y:S02]  /*3340*/  F2FP.SATFINITE.E4M3.F32.PACK_AB_MERGE_C R54, R55, R54, RZ ;  /* 0x000000363736723e */ /* 0x000fe400048070ff */
[----:B------:R-:W-:Y:S02]  /*3350*/  PRMT R5, R5, 0x3340, R18 ;  /* 0x0000334005057816 */ /* 0x000fe40000000012 */
[----:B------:R-:W-:-:S02]  /*3360*/  PRMT R14, R14, 0x3340, R1 ;  /* 0x000033400e0e7816 */ /* 0x000fc40000000001 */
[----:B------:R-:W-:Y:S02]  /*3370*/  PRMT R12, R12, 0x3340, R13 ;  /* 0x000033400c0c7816 */ /* 0x000fe4000000000d */
[----:B------:R-:W-:Y:S02]  /*3380*/  PRMT R15, R15, 0x3340, R2 ;  /* 0x000033400f0f7816 */ /* 0x000fe40000000002 */
[----:B------:R-:W-:Y:S02]  /*3390*/  PRMT R21, R5, 0x5410, R14 ;  /* 0x0000541005157816 */ /* 0x000fe4000000000e */
[----:B------:R-:W-:Y:S02]  /*33a0*/  LOP3.LUT R52, R52, 0xffff, RZ, 0xc0, !PT ;  /* 0x0000ffff34347812 */ /* 0x000fe400078ec0ff */
[----:B------:R-:W-:Y:S02]  /*33b0*/  PRMT R15, R12, 0x5410, R15 ;  /* 0x000054100c0f7816 */ /* 0x000fe4000000000f */
[----:B------:R-:W-:-:S02]  /*33c0*/  LOP3.LUT R54, R54, 0xffff, RZ, 0xc0, !PT ;  /* 0x0000ffff36367812 */ /* 0x000fc400078ec0ff */
[--C-:B------:R-:W-:Y:S02]  /*33d0*/  PRMT R20, R17, 0x4210, R52.reuse ;  /* 0x0000421011147816 */ /* 0x100fe40000000034 */
[----:B------:R-:W-:Y:S02]  /*33e0*/  PRMT R21, R21, 0x5210, R52 ;  /* 0x0000521015157816 */ /* 0x000fe40000000034 */
[--C-:B------:R-:W-:Y:S02]  /*33f0*/  PRMT R22, R19, 0x4210, R54.reuse ;  /* 0x0000421013167816 */ /* 0x100fe40000000036 */
[----:B------:R-:W-:Y:S01]  /*3400*/  PRMT R23, R15, 0x5210, R54 ;  /* 0x000052100f177816 */ /* 0x000fe20000000036 */
[----:B------:R-:W-:Y:S01]  /*3410*/  BAR.SYNC.DEFER_BLOCKING 0x0 ;  /* 0x0000000000007b1d */ /* 0x000fe20000010000 */
[----:B------:R-:W-:Y:S02]  /*3420*/  LOP3.LUT R62, R75, UR9, R62, 0xfe, !PT ;  /* 0x000000094b3e7c12 */ /* 0x000fe4000f8efe3e */
[C---:B------:R-:W-:Y:S01]  /*3430*/  ISETP.GE.AND P0, PT, R2.reuse, UR6, PT ;  /* 0x0000000602007c0c */ /* 0x040fe2000bf06270 */
[----:B------:R-:W-:Y:S01]  /*3440*/  IMAD R2, R2, UR4, RZ ;  /* 0x0000000402027c24 */ /* 0x000fe2000f8e02ff */
[C---:B------:R-:W-:Y:S01]  /*3450*/  LOP3.LUT R0, R62.reuse, 0x6, RZ, 0xfc, !PT ;  /* 0x000000063e007812 */ /* 0x040fe200078efcff */
[----:B------:R-:W-:Y:S01]  /*3460*/  ULDC.64 UR4, c[0x0][0x220] ;  /* 0x0000880000047ab9 */ /* 0x000fe20000000a00 */
[C---:B------:R-:W-:Y:S01]  /*3470*/  LOP3.LUT R4, R62.reuse, 0x4, RZ, 0xfc, !PT ;  /* 0x000000043e047812 */ /* 0x040fe200078efcff */
[----:B-1----:R-:W-:Y:S01]  /*3480*/  IMAD R5, R62, R3, RZ ;  /* 0x000000033e057224 */ /* 0x002fe200078e02ff */
[----:B------:R-:W-:-:S02]  /*3490*/  ISETP.LT.AND P3, PT, R0, UR7, !P0 ;  /* 0x0000000700007c0c */ /* 0x000fc4000c761270 */
[----:B------:R-:W-:Y:S01]  /*34a0*/  IADD3 R0, P1, R2, UR4, RZ ;  /* 0x0000000402007c10 */ /* 0x000fe2000ff3e0ff */
[C---:B------:R-:W-:Y:S01]  /*34b0*/  IMAD R13, R3.reuse, 0x2, R5 ;  /* 0x00000002030d7824 */ /* 0x040fe200078e0205 */
[----:B------:R-:W-:Y:S02]  /*34c0*/  LOP3.LUT R6, R62, 0x2, RZ, 0xfc, !PT ;  /* 0x000000023e067812 */ /* 0x000fe400078efcff */
[----:B------:R-:W-:Y:S01]  /*34d0*/  LEA.HI.X.SX32 R2, R2, UR5, 0x1, P1 ;  /* 0x0000000502027c11 */ /* 0x000fe200088f0eff */
[C---:B------:R-:W-:Y:S01]  /*34e0*/  IMAD R15, R3.reuse, 0x2, R13 ;  /* 0x00000002030f7824 */ /* 0x040fe200078e020d */
[----:B------:R-:W-:Y:S02]  /*34f0*/  ISETP.LT.AND P1, PT, R62, UR7, !P0 ;  /* 0x000000073e007c0c */ /* 0x000fe4000c721270 */
[----:B------:R-:W-:Y:S01]  /*3500*/  ISETP.LT.AND P4, PT, R4, UR7, !P0 ;  /* 0x0000000704007c0c */ /* 0x000fe2000c781270 */
[----:B------:R-:W-:Y:S01]  /*3510*/  IMAD R17, R3, 0x2, R15 ;  /* 0x0000000203117824 */ /* 0x000fe200078e020f */
[----:B------:R-:W-:-:S02]  /*3520*/  IADD3 R4, P6, R5, R0, RZ ;  /* 0x0000000005047210 */ /* 0x000fc40007fde0ff */
[----:B------:R-:W-:Y:S01]  /*3530*/  ISETP.LT.AND P5, PT, R6, UR7, !P0 ;  /* 0x0000000706007c0c */ /* 0x000fe2000c7a1270 */
[----:B------:R1:W-:Y:S01]  /*3540*/  STSM.16.M88.4 [R16], R20 ;  /* 0x0000001410007844 */ /* 0x0003e20000000200 */
[----:B------:R-:W-:Y:S02]  /*3550*/  LOP3.LUT R6, R62, 0x8, RZ, 0xfc, !PT ;  /* 0x000000083e067812 */ /* 0x000fe400078efcff */
[----:B------:R-:W-:Y:S02]  /*3560*/  LEA.HI.X.SX32 R5, R5, R2, 0x1, P6 ;  /* 0x0000000205057211 */ /* 0x000fe400030f0eff */
[----:B0-----:R-:W-:Y:S01]  /*3570*/  PRMT R19, R8, 0x7770, RZ ;  /* 0x0000777008137816 */ /* 0x001fe200000000ff */
[----:B------:R-:W-:Y:S01]  /*3580*/  BAR.SYNC.DEFER_BLOCKING 0x0 ;  /* 0x0000000000007b1d */ /* 0x000fe20000010000 */
[----:B------:R-:W-:Y:S02]  /*3590*/  ISETP.LT.AND P2, PT, R6, UR7, !P0 ;  /* 0x0000000706007c0c */ /* 0x000fe4000c741270 */
[----:B------:R-:W-:-:S02]  /*35a0*/  LOP3.LUT R7, R62, 0xa, RZ, 0xfc, !PT ;  /* 0x0000000a3e077812 */ /* 0x000fc400078efcff */
[----:B------:R-:W-:Y:S02]  /*35b0*/  IADD3 R6, P6, R13, R0, RZ ;  /* 0x000000000d067210 */ /* 0x000fe40007fde0ff */
[----:B------:R-:W-:Y:S02]  /*35c0*/  LOP3.LUT R14, R62, 0xc, RZ, 0xfc, !PT ;  /* 0x0000000c3e0e7812 */ /* 0x000fe400078efcff */
[C---:B------:R-:W-:Y:S02]  /*35d0*/  PRMT R25, R10.reuse, 0x7771, RZ ;  /* 0x000077710a197816 */ /* 0x040fe400000000ff */
[----:B-1----:R-:W-:Y:S02]  /*35e0*/  PRMT R21, R9, 0x7770, RZ ;  /* 0x0000777009157816 */ /* 0x002fe400000000ff */
[----:B------:R-:W-:Y:S02]  /*35f0*/  PRMT R23, R10, 0x7770, RZ ;  /* 0x000077700a177816 */ /* 0x000fe400000000ff */
[----:B------:R-:W-:-:S02]  /*3600*/  LOP3.LUT R16, R62, 0x10, RZ, 0xfc, !PT ;  /* 0x000000103e107812 */ /* 0x000fc400078efcff */
[----:B------:R-:W-:Y:S01]  /*3610*/  LOP3.LUT R18, R62, 0x1e, RZ, 0xfc, !PT ;  /* 0x0000001e3e127812 */ /* 0x000fe200078efcff */
[----:B------:R0:W-:Y:S01]  /*3620*/  @P1 STG.E.U8 desc[UR12][R4.64], R19 ;  /* 0x0000001304001986 */ /* 0x0001e2000c10110c */
[----:B------:R-:W-:Y:S02]  /*3630*/  ISETP.LT.AND P1, PT, R7, UR7, !P0 ;  /* 0x0000000707007c0c */ /* 0x000fe4000c721270 */
[----:B------:R-:W-:Y:S02]  /*3640*/  LEA.HI.X.SX32 R7, R13, R2, 0x1, P6 ;  /* 0x000000020d077211 */ /* 0x000fe400030f0eff */
[----:B------:R-:W-:-:S03]  /*3650*/  IADD3 R12, P6, R15, R0, RZ ;  /* 0x000000000f0c7210 */ /* 0x000fc60007fde0ff */
[----:B------:R1:W-:Y:S01]  /*3660*/  @P5 STG.E.U8 desc[UR12][R6.64], R21 ;  /* 0x0000001506005986 */ /* 0x0003e2000c10110c */
[----:B------:R-:W-:Y:S02]  /*3670*/  LEA.HI.X.SX32 R13, R15, R2, 0x1, P6 ;  /* 0x000000020f0d7211 */ /* 0x000fe400030f0eff */
[----:B------:R-:W-:Y:S01]  /*3680*/  ISETP.LT.AND P5, PT, R14, UR7, !P0 ;  /* 0x000000070e007c0c */ /* 0x000fe2000c7a1270 */
[----:B0-----:R-:W-:Y:S01]  /*3690*/  IMAD R19, R3, 0x2, R17 ;  /* 0x0000000203137824 */ /* 0x001fe200078e0211 */
[C---:B------:R-:W-:Y:S01]  /*36a0*/  IADD3 R4, P6, R17.reuse, R0, RZ ;  /* 0x0000000011047210 */ /* 0x040fe20007fde0ff */
[----:B------:R0:W-:Y:S01]  /*36b0*/  @P4 STG.E.U8 desc[UR12][R12.64], R23 ;  /* 0x000000170c004986 */ /* 0x0001e2000c10110c */
[----:B------:R-:W-:Y:S02]  /*36c0*/  LOP3.LUT R14, R62, 0xe, RZ, 0xfc, !PT ;  /* 0x0000000e3e0e7812 */ /* 0x000fe400078efcff */
[----:B------:R-:W-:Y:S02]  /*36d0*/  LEA.HI.X.SX32 R5, R17, R2, 0x1, P6 ;  /* 0x0000000211057211 */ /* 0x000fe400030f0eff */
[----:B------:R-:W-:-:S02]  /*36e0*/  ISETP.LT.AND P4, PT, R14, UR7, !P0 ;  /* 0x000000070e007c0c */ /* 0x000fc4000c781270 */
[----:B------:R-:W-:Y:S02]  /*36f0*/  IADD3 R14, P6, R19, R0, RZ ;  /* 0x00000000130e7210 */ /* 0x000fe40007fde0ff */
[----:B------:R-:W-:Y:S02]  /*3700*/  PRMT R17, R11, 0x7770, RZ ;  /* 0x000077700b117816 */ /* 0x000fe400000000ff */
[----:B------:R-:W-:Y:S01]  /*3710*/  LEA.HI.X.SX32 R15, R19, R2, 0x1, P6 ;  /* 0x00000002130f7211 */ /* 0x000fe200030f0eff */
[C---:B------:R-:W-:Y:S01]  /*3720*/  IMAD R19, R3.reuse, 0x2, R19 ;  /* 0x0000000203137824 */ /* 0x040fe200078e0213 */
[----:B-1----:R-:W-:Y:S01]  /*3730*/  PRMT R21, R8, 0x7771, RZ ;  /* 0x0000777108157816 */ /* 0x002fe200000000ff */
[----:B------:R1:W-:Y:S01]  /*3740*/  @P3 STG.E.U8 desc[UR12][R4.64], R17 ;  /* 0x0000001104003986 */ /* 0x0003e2000c10110c */
[----:B------:R-:W-:Y:S01]  /*3750*/  LOP3.LUT R7, R62, 0x12, RZ, 0xfc, !PT ;  /* 0x000000123e077812 */ /* 0x000fe200078efcff */
[----:B0-----:R-:W-:Y:S01]  /*3760*/  IMAD R13, R3, 0x2, R19 ;  /* 0x00000002030d7824 */ /* 0x001fe200078e0213 */
[----:B------:R-:W-:Y:S01]  /*3770*/  IADD3 R6, P6, R19, R0, RZ ;  /* 0x0000000013067210 */ /* 0x000fe20007fde0ff */
[----:B------:R0:W-:Y:S01]  /*3780*/  @P2 STG.E.U8 desc[UR12][R14.64], R21 ;  /* 0x000000150e002986 */ /* 0x0001e2000c10110c */
[----:B------:R-:W-:-:S02]  /*3790*/  ISETP.LT.AND P2, PT, R7, UR7, !P0 ;  /* 0x0000000707007c0c */ /* 0x000fc4000c741270 */
[----:B------:R-:W-:Y:S02]  /*37a0*/  LEA.HI.X.SX32 R7, R19, R2, 0x1, P6 ;  /* 0x0000000213077211 */ /* 0x000fe400030f0eff */
[----:B------:R-:W-:Y:S02]  /*37b0*/  PRMT R23, R9, 0x7771, RZ ;  /* 0x0000777109177816 */ /* 0x000fe400000000ff */
[----:B------:R-:W-:Y:S01]  /*37c0*/  LOP3.LUT R12, R62, 0x14, RZ, 0xfc, !PT ;  /* 0x000000143e0c7812 */ /* 0x000fe200078efcff */
[----:B-1----:R-:W-:Y:S01]  /*37d0*/  IMAD R17, R3, 0x2, R13 ;  /* 0x0000000203117824 */ /* 0x002fe200078e020d */
[----:B------:R-:W-:Y:S01]  /*37e0*/  IADD3 R4, P6, R13, R0, RZ ;  /* 0x000000000d047210 */ /* 0x000fe20007fde0ff */
[----:B------:R1:W-:Y:S01]  /*37f0*/  @P1 STG.E.U8 desc[UR12][R6.64], R23 ;  /* 0x0000001706001986 */ /* 0x0003e2000c10110c */
[----:B------:R-:W-:Y:S01]  /*3800*/  ISETP.LT.AND P1, PT, R12, UR7, !P0 ;  /* 0x000000070c007c0c */ /* 0x000fe2000c721270 */
[----:B------:R-:W-:Y:S01]  /*3810*/  IMAD R19, R3, 0x2, R17 ;  /* 0x0000000203137824 */ /* 0x000fe200078e0211 */
[----:B------:R-:W-:-:S02]  /*3820*/  LEA.HI.X.SX32 R5, R13, R2, 0x1, P6 ;  /* 0x000000020d057211 */ /* 0x000fc400030f0eff */
[C---:B------:R-:W-:Y:S02]  /*3830*/  IADD3 R12, P6, R17.reuse, R0, RZ ;  /* 0x00000000110c7210 */ /* 0x040fe40007fde0ff */
[----:B0-----:R-:W-:Y:S01]  /*3840*/  LOP3.LUT R14, R62, 0x16, RZ, 0xfc, !PT ;  /* 0x000000163e0e7812 */ /* 0x001fe200078efcff */
[----:B------:R0:W-:Y:S01]  /*3850*/  @P5 STG.E.U8 desc[UR12][R4.64], R25 ;  /* 0x0000001904005986 */ /* 0x0001e2000c10110c */
[----:B------:R-:W-:Y:S02]  /*3860*/  LEA.HI.X.SX32 R13, R17, R2, 0x1, P6 ;  /* 0x00000002110d7211 */ /* 0x000fe400030f0eff */
[----:B------:R-:W-:Y:S02]  /*3870*/  ISETP.LT.AND P5, PT, R14, UR7, !P0 ;  /* 0x000000070e007c0c */ /* 0x000fe4000c7a1270 */
[----:B------:R-:W-:Y:S02]  /*3880*/  IADD3 R14, P6, R19, R0, RZ ;  /* 0x00000000130e7210 */ /* 0x000fe40007fde0ff */
[----:B------:R-:W-:-:S02]  /*3890*/  PRMT R21, R11, 0x7771, RZ ;  /* 0x000077710b157816 */ /* 0x000fc400000000ff */
[----:B------:R-:W-:Y:S02]  /*38a0*/  ISETP.LT.AND P3, PT, R16, UR7, !P0 ;  /* 0x0000000710007c0c */ /* 0x000fe4000c761270 */
[----:B------:R-:W-:Y:S01]  /*38b0*/  LEA.HI.X.SX32 R15, R19, R2, 0x1, P6 ;  /* 0x00000002130f7211 */ /* 0x000fe200030f0eff */
[C---:B------:R-:W-:Y:S01]  /*38c0*/  IMAD R19, R3.reuse, 0x2, R19 ;  /* 0x0000000203137824 */ /* 0x040fe200078e0213 */
[----:B------:R-:W-:Y:S01]  /*38d0*/  LOP3.LUT R16, R62, 0x18, RZ, 0xfc, !PT ;  /* 0x000000183e107812 */ /* 0x000fe200078efcff */
[----:B------:R2:W-:Y:S01]  /*38e0*/  @P4 STG.E.U8 desc[UR12][R12.64], R21 ;  /* 0x000000150c004986 */ /* 0x0005e2000c10110c */
[----:B-1----:R-:W-:Y:S01]  /*38f0*/  PRMT R23, R8, 0x7772, RZ ;  /* 0x0000777208177816 */ /* 0x002fe200000000ff */
[----:B0-----:R-:W-:Y:S01]  /*3900*/  IMAD R5, R3, 0x2, R19 ;  /* 0x0000000203057824 */ /* 0x001fe200078e0213 */
[----:B------:R-:W-:Y:S02]  /*3910*/  ISETP.LT.AND P4, PT, R16, UR7, !P0 ;  /* 0x0000000710007c0c */ /* 0x000fe4000c781270 */
[----:B------:R-:W-:Y:S01]  /*3920*/  IADD3 R16, P6, R19, R0, RZ ;  /* 0x0000000013107210 */ /* 0x000fe20007fde0ff */
[----:B------:R-:W-:Y:S01]  /*3930*/  IMAD R7, R3, 0x2, R5 ;  /* 0x0000000203077824 */ /* 0x000fe200078e0205 */
[----:B------:R-:W-:Y:S01]  /*3940*/  LOP3.LUT R4, R62, 0x1a, RZ, 0xfc, !PT ;  /* 0x0000001a3e047812 */ /* 0x000fe200078efcff */
[----:B------:R0:W-:Y:S01]  /*3950*/  @P3 STG.E.U8 desc[UR12][R14.64], R23 ;  /* 0x000000170e003986 */ /* 0x0001e2000c10110c */
[----:B------:R-:W-:Y:S01]  /*3960*/  LEA.HI.X.SX32 R17, R19, R2, 0x1, P6 ;  /* 0x0000000213117211 */ /* 0x000fe200030f0eff */
[----:B------:R-:W-:Y:S01]  /*3970*/  IMAD R19, R3, 0x2, R7 ;  /* 0x0000000203137824 */ /* 0x000fe200078e0207 */
[----:B------:R-:W-:-:S02]  /*3980*/  ISETP.LT.AND P3, PT, R4, UR7, !P0 ;  /* 0x0000000704007c0c */ /* 0x000fc4000c761270 */
[----:B--2---:R-:W-:Y:S02]  /*3990*/  IADD3 R12, P6, R5, R0, RZ ;  /* 0x00000000050c7210 */ /* 0x004fe40007fde0ff */
[----:B------:R-:W-:Y:S02]  /*39a0*/  PRMT R25, R9, 0x7772, RZ ;  /* 0x0000777209197816 */ /* 0x000fe400000000ff */
[----:B------:R-:W-:Y:S02]  /*39b0*/  LOP3.LUT R4, R62, 0x1c, RZ, 0xfc, !PT ;  /* 0x0000001c3e047812 */ /* 0x000fe400078efcff */
[----:B------:R-:W-:Y:S01]  /*39c0*/  LEA.HI.X.SX32 R13, R5, R2, 0x1, P6 ;  /* 0x00000002050d7211 */ /* 0x000fe200030f0eff */
[----:B------:R1:W-:Y:S01]  /*39d0*/  @P2 STG.E.U8 desc[UR12][R16.64], R25 ;  /* 0x0000001910002986 */ /* 0x0003e2000c10110c */
[----:B0-----:R-:W-:Y:S02]  /*39e0*/  IADD3 R14, P6, R7, R0, RZ ;  /* 0x00000000070e7210 */ /* 0x001fe40007fde0ff */
[----:B------:R-:W-:-:S02]  /*39f0*/  PRMT R21, R10, 0x7772, RZ ;  /* 0x000077720a157816 */ /* 0x000fc400000000ff */
[----:B------:R-:W-:Y:S02]  /*3a00*/  ISETP.LT.AND P2, PT, R4, UR7, !P0 ;  /* 0x0000000704007c0c */ /* 0x000fe4000c741270 */
[----:B------:R-:W-:Y:S01]  /*3a10*/  LEA.HI.X.SX32 R15, R7, R2, 0x1, P6 ;  /* 0x00000002070f7211 */ /* 0x000fe200030f0eff */
[----:B------:R0:W-:Y:S01]  /*3a20*/  @P1 STG.E.U8 desc[UR12][R12.64], R21 ;  /* 0x000000150c001986 */ /* 0x0001e2000c10110c */
[----:B------:R-:W-:Y:S02]  /*3a30*/  ISETP.LT.AND P1, PT, R18, UR7, !P0 ;  /* 0x0000000712007c0c */ /* 0x000fe4000c721270 */
[----:B------:R-:W-:Y:S01]  /*3a40*/  IADD3 R18, P6, R19, R0, RZ ;  /* 0x0000000013127210 */ /* 0x000fe20007fde0ff */
[----:B------:R-:W2:Y:S01]  /*3a50*/  LDS.128 R4, [R60] ;  /* 0x000000003c047984 */ /* 0x000ea20000000c00 */
[----:B-1----:R-:W-:Y:S01]  /*3a60*/  IMAD R17, R3, 0x2, R19 ;  /* 0x0000000203117824 */ /* 0x002fe200078e0213 */
[----:B------:R-:W-:Y:S02]  /*3a70*/  PRMT R23, R11, 0x7772, RZ ;  /* 0x000077720b177816 */ /* 0x000fe400000000ff */
[----:B------:R-:W-:-:S02]  /*3a80*/  LEA.HI.X.SX32 R19, R19, R2, 0x1, P6 ;  /* 0x0000000213137211 */ /* 0x000fc400030f0eff */
[----:B------:R-:W-:Y:S01]  /*3a90*/  PRMT R25, R9, 0x7773, RZ ;  /* 0x0000777309197816 */ /* 0x000fe200000000ff */
[----:B------:R1:W-:Y:S01]  /*3aa0*/  @P5 STG.E.U8 desc[UR12][R14.64], R23 ;  /* 0x000000170e005986 */ /* 0x0003e2000c10110c */
[C---:B0-----:R-:W-:Y:S02]  /*3ab0*/  IADD3 R12, P6, R17.reuse, R0, RZ ;  /* 0x00000000110c7210 */ /* 0x041fe40007fde0ff */
[----:B------:R-:W-:Y:S02]  /*3ac0*/  PRMT R21, R8, 0x7773, RZ ;  /* 0x0000777308157816 */ /* 0x000fe400000000ff */
[----:B------:R-:W-:Y:S01]  /*3ad0*/  LEA.HI.X.SX32 R13, R17, R2, 0x1, P6 ;  /* 0x00000002110d7211 */ /* 0x000fe200030f0eff */
[----:B------:R-:W-:Y:S01]  /*3ae0*/  IMAD R17, R3, 0x2, R17 ;  /* 0x0000000203117824 */ /* 0x000fe200078e0211 */
[C---:B------:R-:W-:Y:S01]  /*3af0*/  LOP3.LUT R8, R62.reuse, 0x22, RZ, 0xfc, !PT ;  /* 0x000000223e087812 */ /* 0x040fe200078efcff */
[----:B------:R0:W-:Y:S01]  /*3b00*/  @P4 STG.E.U8 desc[UR12][R18.64], R21 ;  /* 0x0000001512004986 */ /* 0x0001e2000c10110c */
[----:B------:R-:W-:-:S02]  /*3b10*/  LOP3.LUT R9, R62, 0x24, RZ, 0xfc, !PT ;  /* 0x000000243e097812 */ /* 0x000fc400078efcff */
[----:B------:R-:W-:Y:S01]  /*3b20*/  ISETP.LT.AND P4, PT, R8, UR7, !P0 ;  /* 0x0000000708007c0c */ /* 0x000fe2000c781270 */
[----:B-1----:R-:W-:Y:S01]  /*3b30*/  IMAD R15, R3, 0x2, R17 ;  /* 0x00000002030f7824 */ /* 0x002fe200078e0211 */
[----:B------:R-:W-:Y:S01]  /*3b40*/  IADD3 R8, P6, R17, R0, RZ ;  /* 0x0000000011087210 */ /* 0x000fe20007fde0ff */
[----:B------:R1:W-:Y:S01]  /*3b50*/  @P3 STG.E.U8 desc[UR12][R12.64], R25 ;  /* 0x000000190c003986 */ /* 0x0003e2000c10110c */
[----:B------:R-:W-:Y:S02]  /*3b60*/  ISETP.LT.AND P3, PT, R9, UR7, !P0 ;  /* 0x0000000709007c0c */ /* 0x000fe4000c761270 */
[----:B------:R-:W-:Y:S02]  /*3b70*/  PRMT R23, R10, 0x7773, RZ ;  /* 0x000077730a177816 */ /* 0x000fe400000000ff */
[----:B------:R-:W-:Y:S01]  /*3b80*/  LEA.HI.X.SX32 R9, R17, R2, 0x1, P6 ;  /* 0x0000000211097211 */ /* 0x000fe200030f0eff */
[----:B------:R-:W-:Y:S01]  /*3b90*/  IMAD R17, R3, 0x2, R15 ;  /* 0x0000000203117824 */ /* 0x000fe200078e020f */
[----:B------:R-:W-:-:S02]  /*3ba0*/  IADD3 R10, P6, R15, R0, RZ ;  /* 0x000000000f0a7210 */ /* 0x000fc40007fde0ff */
[C---:B------:R-:W-:Y:S01]  /*3bb0*/  LOP3.LUT R14, R62.reuse, 0x26, RZ, 0xfc, !PT ;  /* 0x000000263e0e7812 */ /* 0x040fe200078efcff */
[----:B------:R3:W-:Y:S01]  /*3bc0*/  @P2 STG.E.U8 desc[UR12][R8.64], R23 ;  /* 0x0000001708002986 */ /* 0x0007e2000c10110c */
[----:B0-----:R-:W-:Y:S01]  /*3bd0*/  PRMT R21, R11, 0x7773, RZ ;  /* 0x000077730b157816 */ /* 0x001fe200000000ff */
[----:B------:R-:W-:Y:S01]  /*3be0*/  IMAD R19, R3, 0x2, R17 ;  /* 0x0000000203137824 */ /* 0x000fe200078e0211 */
[----:B------:R-:W-:Y:S02]  /*3bf0*/  LEA.HI.X.SX32 R11, R15, R2, 0x1, P6 ;  /* 0x000000020f0b7211 */ /* 0x000fe400030f0eff */
[----:B------:R-:W-:Y:S02]  /*3c00*/  LOP3.LUT R16, R62, 0x20, RZ, 0xfc, !PT ;  /* 0x000000203e107812 */ /* 0x000fe400078efcff */
[----:B------:R-:W-:Y:S01]  /*3c10*/  ISETP.LT.AND P2, PT, R14, UR7, !P0 ;  /* 0x000000070e007c0c */ /* 0x000fe2000c741270 */
[----:B------:R0:W-:Y:S01]  /*3c20*/  @P1 STG.E.U8 desc[UR12][R10.64], R21 ;  /* 0x000000150a001986 */ /* 0x0001e2000c10110c */
[----:B-1----:R-:W-:-:S02]  /*3c30*/  IADD3 R12, P6, R17, R0, RZ ;  /* 0x00000000110c7210 */ /* 0x002fc40007fde0ff */
[----:B------:R-:W-:Y:S02]  /*3c40*/  LOP3.LUT R14, R62, 0x28, RZ, 0xfc, !PT ;  /* 0x000000283e0e7812 */ /* 0x000fe400078efcff */
[----:B------:R-:W-:Y:S02]  /*3c50*/  ISETP.LT.AND P5, PT, R16, UR7, !P0 ;  /* 0x0000000710007c0c */ /* 0x000fe4000c7a1270 */
[----:B------:R-:W-:Y:S02]  /*3c60*/  LEA.HI.X.SX32 R13, R17, R2, 0x1, P6 ;  /* 0x00000002110d7211 */ /* 0x000fe400030f0eff */
[----:B------:R-:W-:Y:S02]  /*3c70*/  ISETP.LT.AND P1, PT, R14, UR7, !P0 ;  /* 0x000000070e007c0c */ /* 0x000fe4000c721270 */
[----:B------:R-:W-:Y:S02]  /*3c80*/  IADD3 R14, P6, R19, R0, RZ ;  /* 0x00000000130e7210 */ /* 0x000fe40007fde0ff */
[----:B--2---:R-:W-:-:S02]  /*3c90*/  PRMT R25, R4, 0x7770, RZ ;  /* 0x0000777004197816 */ /* 0x004fc400000000ff */
[----:B------:R-:W-:Y:S01]  /*3ca0*/  LEA.HI.X.SX32 R15, R19, R2, 0x1, P6 ;  /* 0x00000002130f7211 */ /* 0x000fe200030f0eff */
[----:B------:R-:W-:Y:S01]  /*3cb0*/  IMAD R19, R3, 0x2, R19 ;  /* 0x0000000203137824 */ /* 0x000fe200078e0213 */
[----:B------:R-:W-:Y:S01]  /*3cc0*/  PRMT R17, R5, 0x7770, RZ ;  /* 0x0000777005117816 */ /* 0x000fe200000000ff */
[----:B------:R1:W-:Y:S01]  /*3cd0*/  @P5 STG.E.U8 desc[UR12][R12.64], R25 ;  /* 0x000000190c005986 */ /* 0x0003e2000c10110c */
[----:B---3--:R-:W-:Y:S01]  /*3ce0*/  LOP3.LUT R9, R62, 0x2c, RZ, 0xfc, !PT ;  /* 0x0000002c3e097812 */ /* 0x008fe200078efcff */
[----:B0-----:R-:W-:Y:S01]  /*3cf0*/  IMAD R11, R3, 0x2, R19 ;  /* 0x00000002030b7824 */ /* 0x001fe200078e0213 */
[----:B------:R-:W-:Y:S01]  /*3d00*/  IADD3 R8, P6, R19, R0, RZ ;  /* 0x0000000013087210 */ /* 0x000fe20007fde0ff */
[----:B------:R0:W-:Y:S01]  /*3d10*/  @P4 STG.E.U8 desc[UR12][R14.64], R17 ;  /* 0x000000110e004986 */ /* 0x0001e2000c10110c */
[----:B------:R-:W-:Y:S02]  /*3d20*/  ISETP.LT.AND P4, PT, R9, UR7, !P0 ;  /* 0x0000000709007c0c */ /* 0x000fe4000c781270 */
[----:B------:R-:W-:-:S02]  /*3d30*/  LEA.HI.X.SX32 R9, R19, R2, 0x1, P6 ;  /* 0x0000000213097211 */ /* 0x000fc400030f0eff */
[----:B------:R-:W-:Y:S02]  /*3d40*/  IADD3 R10, P6, R11, R0, RZ ;  /* 0x000000000b0a7210 */ /* 0x000fe40007fde0ff */
[----:B------:R-:W-:Y:S01]  /*3d50*/  PRMT R19, R6, 0x7770, RZ ;  /* 0x0000777006137816 */ /* 0x000fe200000000ff */
[----:B-1----:R-:W-:Y:S01]  /*3d60*/  IMAD R13, R3, 0x2, R11 ;  /* 0x00000002030d7824 */ /* 0x002fe200078e020b */
[----:B------:R-:W-:Y:S02]  /*3d70*/  PRMT R23, R7, 0x7770, RZ ;  /* 0x0000777007177816 */ /* 0x000fe400000000ff */
[----:B------:R-:W-:Y:S01]  /*3d80*/  LEA.HI.X.SX32 R11, R11, R2, 0x1, P6 ;  /* 0x000000020b0b7211 */ /* 0x000fe200030f0eff */
[----:B0-----:R-:W-:Y:S01]  /*3d90*/  IMAD R17, R3, 0x2, R13 ;  /* 0x0000000203117824 */ /* 0x001fe200078e020d */
[----:B------:R-:W-:Y:S01]  /*3da0*/  LOP3.LUT R16, R62, 0x2a, RZ, 0xfc, !PT ;  /* 0x0000002a3e107812 */ /* 0x000fe200078efcff */
[----:B------:R0:W-:Y:S01]  /*3db0*/  @P3 STG.E.U8 desc[UR12][R8.64], R19 ;  /* 0x0000001308003986 */ /* 0x0001e2000c10110c */
[----:B------:R-:W-:-:S02]  /*3dc0*/  IADD3 R12, P6, R13, R0, RZ ;  /* 0x000000000d0c7210 */ /* 0x000fc40007fde0ff */
[----:B------:R-:W-:Y:S01]  /*3dd0*/  LOP3.LUT R14, R62, 0x30, RZ, 0xfc, !PT ;  /* 0x000000303e0e7812 */ /* 0x000fe200078efcff */
[----:B------:R1:W-:Y:S01]  /*3de0*/  @P2 STG.E.U8 desc[UR12][R10.64], R23 ;  /* 0x000000170a002986 */ /* 0x0003e2000c10110c */
[----:B------:R-:W-:Y:S02]  /*3df0*/  ISETP.LT.AND P5, PT, R16, UR7, !P0 ;  /* 0x0000000710007c0c */ /* 0x000fe4000c7a1270 */
[----:B------:R-:W-:Y:S02]  /*3e00*/  LEA.HI.X.SX32 R13, R13, R2, 0x1, P6 ;  /* 0x000000020d0d7211 */ /* 0x000fe400030f0eff */
[----:B------:R-:W-:Y:S02]  /*3e10*/  ISETP.LT.AND P2, PT, R14, UR7, !P0 ;  /* 0x000000070e007c0c */ /* 0x000fe4000c741270 */
[----:B------:R-:W-:Y:S02]  /*3e20*/  IADD3 R14, P6, R17, R0, RZ ;  /* 0x00000000110e7210 */ /* 0x000fe40007fde0ff */
[----:B------:R-:W-:-:S02]  /*3e30*/  PRMT R21, R4, 0x7771, RZ ;  /* 0x0000777104157816 */ /* 0x000fc400000000ff */
[----:B------:R-:W-:Y:S01]  /*3e40*/  LEA.HI.X.SX32 R15, R17, R2, 0x1, P6 ;  /* 0x00000002110f7211 */ /* 0x000fe200030f0eff */
[----:B------:R-:W-:Y:S01]  /*3e50*/  IMAD R17, R3, 0x2, R17 ;  /* 0x0000000203117824 */ /* 0x000fe200078e0211 */
[C---:B------:R-:W-:Y:S01]  /*3e60*/  LOP3.LUT R16, R62.reuse, 0x2e, RZ, 0xfc, !PT ;  /* 0x0000002e3e107812 */ /* 0x040fe200078efcff */
[----:B------:R2:W-:Y:S01]  /*3e70*/  @P1 STG.E.U8 desc[UR12][R12.64], R21 ;  /* 0x000000150c001986 */ /* 0x0005e2000c10110c */
[----:B0-----:R-:W-:Y:S01]  /*3e80*/  PRMT R19, R5, 0x7771, RZ ;  /* 0x0000777105137816 */ /* 0x001fe200000000ff */
[----:B-1----:R-:W-:Y:S01]  /*3e90*/  IMAD R11, R3, 0x2, R17 ;  /* 0x00000002030b7824 */ /* 0x002fe200078e0211 */
[----:B------:R-:W-:Y:S02]  /*3ea0*/  LOP3.LUT R9, R62, 0x34, RZ, 0xfc, !PT ;  /* 0x000000343e097812 */ /* 0x000fe400078efcff */
[----:B------:R-:W-:Y:S01]  /*3eb0*/  IADD3 R8, P6, R17, R0, RZ ;  /* 0x0000000011087210 */ /* 0x000fe20007fde0ff */
[----:B------:R0:W-:Y:S01]  /*3ec0*/  @P5 STG.E.U8 desc[UR12][R14.64], R19 ;  /* 0x000000130e005986 */ /* 0x0001e2000c10110c */
[----:B------:R-:W-:-:S02]  /*3ed0*/  ISETP.LT.AND P3, PT, R16, UR7, !P0 ;  /* 0x0000000710007c0c */ /* 0x000fc4000c761270 */
[----:B------:R-:W-:Y:S02]  /*3ee0*/  ISETP.LT.AND P5, PT, R9, UR7, !P0 ;  /* 0x0000000709007c0c */ /* 0x000fe4000c7a1270 */
[----:B------:R-:W-:Y:S01]  /*3ef0*/  LEA.HI.X.SX32 R9, R17, R2, 0x1, P6 ;  /* 0x0000000211097211 */ /* 0x000fe200030f0eff */
[----:B--2---:R-:W-:Y:S01]  /*3f00*/  IMAD R13, R3, 0x2, R11 ;  /* 0x00000002030d7824 */ /* 0x004fe200078e020b */
[----:B------:R-:W-:Y:S02]  /*3f10*/  IADD3 R10, P6, R11, R0, RZ ;  /* 0x000000000b0a7210 */ /* 0x000fe40007fde0ff */
[----:B------:R-:W-:Y:S02]  /*3f20*/  PRMT R23, R6, 0x7771, RZ ;  /* 0x0000777106177816 */ /* 0x000fe400000000ff */
[----:B------:R-:W-:Y:S01]  /*3f30*/  PRMT R21, R7, 0x7771, RZ ;  /* 0x0000777107157816 */ /* 0x000fe200000000ff */
[----:B0-----:R-:W-:Y:S01]  /*3f40*/  IMAD R15, R3, 0x2, R13 ;  /* 0x00000002030f7824 */ /* 0x001fe200078e020d */
[----:B------:R-:W-:Y:S01]  /*3f50*/  LEA.HI.X.SX32 R11, R11, R2, 0x1, P6 ;  /* 0x000000020b0b7211 */ /* 0x000fe200030f0eff */
[----:B------:R-:W-:Y:S01]  /*3f60*/  @P4 STG.E.U8 desc[UR12][R8.64], R23 ;  /* 0x0000001708004986 */ /* 0x000fe2000c10110c */
[----:B------:R-:W-:Y:S01]  /*3f70*/  IADD3 R12, P6, R13, R0, RZ ;  /* 0x000000000d0c7210 */ /* 0x000fe20007fde0ff */
[----:B------:R-:W-:Y:S01]  /*3f80*/  IMAD R17, R3, 0x2, R15 ;  /* 0x0000000203117824 */ /* 0x000fe200078e020f */
[C---:B------:R-:W-:Y:S01]  /*3f90*/  LOP3.LUT R14, R62.reuse, 0x38, RZ, 0xfc, !PT ;  /* 0x000000383e0e7812 */ /* 0x040fe200078efcff */
[----:B------:R0:W-:Y:S01]  /*3fa0*/  @P3 STG.E.U8 desc[UR12][R10.64], R21 ;  /* 0x000000150a003986 */ /* 0x0001e2000c10110c */
[----:B------:R-:W-:-:S02]  /*3fb0*/  LOP3.LUT R16, R62, 0x32, RZ, 0xfc, !PT ;  /* 0x000000323e107812 */ /* 0x000fc400078efcff */
[----:B------:R-:W-:Y:S02]  /*3fc0*/  LEA.HI.X.SX32 R13, R13, R2, 0x1, P6 ;  /* 0x000000020d0d7211 */ /* 0x000fe400030f0eff */
[----:B------:R-:W-:Y:S02]  /*3fd0*/  PRMT R19, R4, 0x7772, RZ ;  /* 0x0000777204137816 */ /* 0x000fe400000000ff */
[----:B------:R-:W-:Y:S02]  /*3fe0*/  ISETP.LT.AND P3, PT, R14, UR7, !P0 ;  /* 0x000000070e007c0c */ /* 0x000fe4000c761270 */
[----:B------:R-:W-:Y:S01]  /*3ff0*/  ISETP.LT.AND P1, PT, R16, UR7, !P0 ;  /* 0x0000000710007c0c */ /* 0x000fe2000c721270 */
[----:B------:R1:W-:Y:S01]  /*4000*/  @P2 STG.E.U8 desc[UR12][R12.64], R19 ;  /* 0x000000130c002986 */ /* 0x0003e2000c10110c */
[----:B------:R-:W-:Y:S01]  /*4010*/  IADD3 R14, P6, R15, R0, RZ ;  /* 0x000000000f0e7210 */ /* 0x000fe20007fde0ff */
[----:B0-----:R-:W-:Y:S01]  /*4020*/  IMAD R11, R3, 0x2, R17 ;  /* 0x00000002030b7824 */ /* 0x001fe200078e0211 */
[----:B------:R-:W-:-:S02]  /*4030*/  LOP3.LUT R8, R62, 0x3a, RZ, 0xfc, !PT ;  /* 0x0000003a3e087812 */ /* 0x000fc400078efcff */
[----:B------:R-:W-:Y:S01]  /*4040*/  LEA.HI.X.SX32 R15, R15, R2, 0x1, P6 ;  /* 0x000000020f0f7211 */ /* 0x000fe200030f0eff */
[----:B------:R-:W-:Y:S01]  /*4050*/  IMAD R21, R3, 0x2, R11 ;  /* 0x0000000203157824 */ /* 0x000fe200078e020b */
[----:B------:R-:W-:Y:S02]  /*4060*/  ISETP.LT.AND P2, PT, R8, UR7, !P0 ;  /* 0x0000000708007c0c */ /* 0x000fe4000c741270 */
[----:B------:R-:W-:Y:S02]  /*4070*/  IADD3 R8, P6, R17, R0, RZ ;  /* 0x0000000011087210 */ /* 0x000fe40007fde0ff */
[----:B------:R-:W-:Y:S02]  /*4080*/  PRMT R25, R5, 0x7772, RZ ;  /* 0x0000777205197816 */ /* 0x000fe400000000ff */
[----:B------:R-:W-:Y:S01]  /*4090*/  LEA.HI.X.SX32 R9, R17, R2, 0x1, P6 ;  /* 0x0000000211097211 */ /* 0x000fe200030f0eff */
[----:B------:R-:W-:Y:S01]  /*40a0*/  IMAD R17, R3, 0x2, R21 ;  /* 0x0000000203117824 */ /* 0x000fe200078e0215 */
[----:B------:R-:W-:Y:S01]  /*40b0*/  LOP3.LUT R16, R62, 0x36, RZ, 0xfc, !PT ;  /* 0x000000363e107812 */ /* 0x000fe200078efcff */
[----:B------:R0:W-:Y:S01]  /*40c0*/  @P1 STG.E.U8 desc[UR12][R14.64], R25 ;  /* 0x000000190e001986 */ /* 0x0001e2000c10110c */
[-C--:B------:R-:W-:Y:S01]  /*40d0*/  IADD3 R10, P1, R11, R0.reuse, RZ ;  /* 0x000000000b0a7210 */ /* 0x080fe20007f3e0ff */
[----:B------:R-:W-:Y:S01]  /*40e0*/  IMAD R23, R3, 0x2, R17 ;  /* 0x0000000203177824 */ /* 0x000fe200078e0211 */
[----:B-1----:R-:W-:-:S02]  /*40f0*/  IADD3 R12, P6, R21, R0, RZ ;  /* 0x00000000150c7210 */ /* 0x002fc40007fde0ff */
[-C--:B------:R-:W-:Y:S01]  /*4100*/  LEA.HI.X.SX32 R11, R11, R2.reuse, 0x1, P1 ;  /* 0x000000020b0b7211 */ /* 0x080fe200008f0eff */
[----:B------:R-:W-:Y:S01]  /*4110*/  IMAD R3, R3, 0x2, R23 ;  /* 0x0000000203037824 */ /* 0x000fe200078e0217 */
[----:B------:R-:W-:Y:S02]  /*4120*/  LOP3.LUT R19, R62, 0x3c, RZ, 0xfc, !PT ;  /* 0x0000003c3e137812 */ /* 0x000fe400078efcff */
[----:B------:R-:W-:Y:S02]  /*4130*/  ISETP.LT.AND P4, PT, R16, UR7, !P0 ;  /* 0x0000000710007c0c */ /* 0x000fe4000c781270 */
[----:B------:R-:W-:Y:S02]  /*4140*/  LEA.HI.X.SX32 R13, R21, R2, 0x1, P6 ;  /* 0x00000002150d7211 */ /* 0x000fe400030f0eff */
[----:B0-----:R-:W-:Y:S02]  /*4150*/  IADD3 R14, P1, R23, R0, RZ ;  /* 0x00000000170e7210 */ /* 0x001fe40007f3e0ff */
[----:B------:R-:W-:-:S02]  /*4160*/  LOP3.LUT R62, R62, 0x3e, RZ, 0xfc, !PT ;  /* 0x0000003e3e3e7812 */ /* 0x000fc400078efcff */
[----:B------:R-:W-:Y:S02]  /*4170*/  IADD3 R16, P6, R17, R0, RZ ;  /* 0x0000000011107210 */ /* 0x000fe40007fde0ff */
[-C--:B------:R-:W-:Y:S02]  /*4180*/  LEA.HI.X.SX32 R15, R23, R2.reuse, 0x1, P1 ;  /* 0x00000002170f7211 */ /* 0x080fe400008f0eff */
[----:B------:R-:W-:Y:S02]  /*4190*/  ISETP.LT.AND P1, PT, R19, UR7, !P0 ;  /* 0x0000000713007c0c */ /* 0x000fe4000c721270 */
[----:B------:R-:W-:Y:S02]  /*41a0*/  ISETP.LT.AND P0, PT, R62, UR7, !P0 ;  /* 0x000000073e007c0c */ /* 0x000fe4000c701270 */
[----:B------:R-:W-:Y:S02]  /*41b0*/  LEA.HI.X.SX32 R17, R17, R2, 0x1, P6 ;  /* 0x0000000211117211 */ /* 0x000fe400030f0eff */
[----:B------:R-:W-:-:S02]  /*41c0*/  IADD3 R18, P6, R3, R0, RZ ;  /* 0x0000000003127210 */ /* 0x000fc40007fde0ff */
[----:B------:R-:W-:Y:S02]  /*41d0*/  PRMT R25, R6, 0x7772, RZ ;  /* 0x0000777206197816 */ /* 0x000fe400000000ff */
[----:B------:R-:W-:Y:S02]  /*41e0*/  PRMT R23, R7, 0x7772, RZ ;  /* 0x0000777207177816 */ /* 0x000fe400000000ff */
[----:B------:R-:W-:Y:S01]  /*41f0*/  PRMT R21, R4, 0x7773, RZ ;  /* 0x0000777304157816 */ /* 0x000fe200000000ff */
[----:B------:R0:W-:Y:S01]  /*4200*/  @P5 STG.E.U8 desc[UR12][R8.64], R25 ;  /* 0x0000001908005986 */ /* 0x0001e2000c10110c */
[----:B------:R-:W-:Y:S02]  /*4210*/  LEA.HI.X.SX32 R19, R3, R2, 0x1, P6 ;  /* 0x0000000203137211 */ /* 0x000fe400030f0eff */
[----:B------:R-:W-:Y:S01]  /*4220*/  PRMT R5, R5, 0x7773, RZ ;  /* 0x0000777305057816 */ /* 0x000fe200000000ff */
[----:B------:R0:W-:Y:S01]  /*4230*/  @P4 STG.E.U8 desc[UR12][R10.64], R23 ;  /* 0x000000170a004986 */ /* 0x0001e2000c10110c */
[----:B------:R-:W-:-:S02]  /*4240*/  PRMT R3, R6, 0x7773, RZ ;  /* 0x0000777306037816 */ /* 0x000fc400000000ff */
[----:B------:R-:W-:Y:S01]  /*4250*/  PRMT R7, R7, 0x7773, RZ ;  /* 0x0000777307077816 */ /* 0x000fe200000000ff */
[----:B------:R0:W-:Y:S04]  /*4260*/  @P3 STG.E.U8 desc[UR12][R12.64], R21 ;  /* 0x000000150c003986 */ /* 0x0001e8000c10110c */
[----:B------:R0:W-:Y:S04]  /*4270*/  @P2 STG.E.U8 desc[UR12][R16.64], R5 ;  /* 0x0000000510002986 */ /* 0x0001e8000c10110c */
[----:B------:R0:W-:Y:S01]  /*4280*/  @P1 STG.E.U8 desc[UR12][R14.64], R3 ;  /* 0x000000030e001986 */ /* 0x0001e2000c10110c */
[----:B------:R-:W-:Y:S05]  /*4290*/  @!P0 EXIT ;  /* 0x000000000000894d */ /* 0x000fea0003800000 */
[----:B------:R-:W-:Y:S01]  /*42a0*/  STG.E.U8 desc[UR12][R18.64], R7 ;  /* 0x0000000712007986 */ /* 0x000fe2000c10110c */
[----:B------:R-:W-:Y:S05]  /*42b0*/  EXIT ;  /* 0x000000000000794d */ /* 0x000fea0003800000 */
.L_x_2:
[----:B------:R-:W-:-:S00]  /*42c0*/  BRA `(.L_x_2) ;  /* 0xfffffffc00fc7947 */ /* 0x000fc0000383ffff */
[----:B------:R-:W-:-:S00]  /*42d0*/  NOP ;  /* 0x0000000000007918 */ /* 0x000fc00000000000 */
        /* <DEDUP_REMOVED lines=10> */
.L_x_3:


//--------------------- .nv.shared.matmul_kernel  --------------------------
	.section	.nv.shared.matmul_kernel,"aw",@nobits
	.sectionflags	@""
	.align	16
	.zero		1024


//--------------------- .nv.shared.reserved.0     --------------------------
	.section	.nv.shared.reserved.0,"aw",@nobits
	.weak		__nv_reservedSMEM_offset_0_alias
	.size		__nv_reservedSMEM_offset_0_alias, 0, 0
	.other		__nv_reservedSMEM_offset_0_alias,@"STO_CUDA_RESERVED_SHARED STV_DEFAULT"
__nv_reservedSMEM_offset_0_alias:
	.zero		0


//--------------------- .nv.constant0.matmul_kernel --------------------------
	.section	.nv.constant0.matmul_kernel,"a",@progbits
	.sectionflags	@""
	.align	4
.nv.constant0.matmul_kernel:
	.zero		608


//--------------------- SYMBOLS --------------------------

	.type		.nv.reservedSmem.offset0,@object
	.size		.nv.reservedSmem.offset0,0x4
